//
// Generated by NVIDIA NVVM Compiler
//
// Compiler Build ID: CL-36424714
// Cuda compilation tools, release 13.0, V13.0.88
// Based on NVVM 20.0.0
//

.version 9.0
.target sm_100
.address_size 64

	// .globl	_Z12matMulKernelPiS_S_jjj

.visible .entry _Z12matMulKernelPiS_S_jjj(
	.param .u64 .ptr .align 1 _Z12matMulKernelPiS_S_jjj_param_0,
	.param .u64 .ptr .align 1 _Z12matMulKernelPiS_S_jjj_param_1,
	.param .u64 .ptr .align 1 _Z12matMulKernelPiS_S_jjj_param_2,
	.param .u32 _Z12matMulKernelPiS_S_jjj_param_3,
	.param .u32 _Z12matMulKernelPiS_S_jjj_param_4,
	.param .u32 _Z12matMulKernelPiS_S_jjj_param_5
)
{
	.reg .pred 	%p<13>;
	.reg .b32 	%r<158>;
	.reg .b64 	%rd<69>;

	ld.param.u64 	%rd4, [_Z12matMulKernelPiS_S_jjj_param_0];
	ld.param.u64 	%rd5, [_Z12matMulKernelPiS_S_jjj_param_1];
	ld.param.u64 	%rd3, [_Z12matMulKernelPiS_S_jjj_param_2];
	ld.param.u32 	%r58, [_Z12matMulKernelPiS_S_jjj_param_3];
	ld.param.u32 	%r56, [_Z12matMulKernelPiS_S_jjj_param_4];
	ld.param.u32 	%r57, [_Z12matMulKernelPiS_S_jjj_param_5];
	cvta.to.global.u64 	%rd1, %rd5;
	cvta.to.global.u64 	%rd2, %rd4;
	mov.u32 	%r59, %ctaid.y;
	mov.u32 	%r60, %ntid.y;
	mov.u32 	%r61, %tid.y;
	mad.lo.s32 	%r1, %r59, %r60, %r61;
	mov.u32 	%r62, %ctaid.x;
	mov.u32 	%r63, %ntid.x;
	mul.lo.s32 	%r2, %r62, %r63;
	mov.u32 	%r3, %tid.x;
	add.s32 	%r4, %r2, %r3;
	setp.ge.u32 	%p1, %r1, %r58;
	setp.ge.u32 	%p2, %r4, %r57;
	or.pred  	%p3, %p1, %p2;
	@%p3 bra 	$L__BB0_14;
	setp.eq.s32 	%p4, %r56, 0;
	mov.b32 	%r157, 0;
	@%p4 bra 	$L__BB0_13;
	mul.lo.s32 	%r5, %r56, %r1;
	and.b32  	%r6, %r56, 7;
	setp.lt.u32 	%p5, %r56, 8;
	mov.b32 	%r152, 0;
	mov.u32 	%r157, %r152;
	@%p5 bra 	$L__BB0_5;
	and.b32  	%r152, %r56, -8;
	neg.s32 	%r146, %r152;
	add.s32 	%r68, %r3, %r57;
	add.s32 	%r145, %r68, %r2;
	shl.b32 	%r10, %r57, 3;
	shl.b32 	%r69, %r57, 1;
	add.s32 	%r144, %r4, %r69;
	mad.lo.s32 	%r143, %r57, 3, %r4;
	shl.b32 	%r70, %r57, 2;
	add.s32 	%r142, %r4, %r70;
	mad.lo.s32 	%r141, %r57, 5, %r4;
	mad.lo.s32 	%r140, %r57, 6, %r4;
	mad.lo.s32 	%r139, %r57, 7, %r4;
	add.s32 	%r137, %r5, 3;
	mov.b32 	%r157, 0;
	mov.u32 	%r138, %r4;
$L__BB0_4:
	.pragma "nounroll";
	add.s32 	%r71, %r137, -3;
	mul.wide.u32 	%rd6, %r71, 4;
	add.s64 	%rd7, %rd2, %rd6;
	ld.global.u32 	%r72, [%rd7];
	mul.wide.u32 	%rd8, %r138, 4;
	add.s64 	%rd9, %rd1, %rd8;
	ld.global.u32 	%r73, [%rd9];
	mad.lo.s32 	%r74, %r73, %r72, %r157;
	add.s32 	%r75, %r137, -2;
	mul.wide.u32 	%rd10, %r75, 4;
	add.s64 	%rd11, %rd2, %rd10;
	ld.global.u32 	%r76, [%rd11];
	mul.wide.u32 	%rd12, %r145, 4;
	add.s64 	%rd13, %rd1, %rd12;
	ld.global.u32 	%r77, [%rd13];
	mad.lo.s32 	%r78, %r77, %r76, %r74;
	add.s32 	%r79, %r137, -1;
	mul.wide.u32 	%rd14, %r79, 4;
	add.s64 	%rd15, %rd2, %rd14;
	ld.global.u32 	%r80, [%rd15];
	mul.wide.u32 	%rd16, %r144, 4;
	add.s64 	%rd17, %rd1, %rd16;
	ld.global.u32 	%r81, [%rd17];
	mad.lo.s32 	%r82, %r81, %r80, %r78;
	add.s32 	%r83, %r137, 4;
	mul.wide.u32 	%rd18, %r137, 4;
	add.s64 	%rd19, %rd2, %rd18;
	ld.global.u32 	%r84, [%rd19];
	mul.wide.u32 	%rd20, %r143, 4;
	add.s64 	%rd21, %rd1, %rd20;
	ld.global.u32 	%r85, [%rd21];
	mad.lo.s32 	%r86, %r85, %r84, %r82;
	add.s32 	%r87, %r137, 1;
	mul.wide.u32 	%rd22, %r87, 4;
	add.s64 	%rd23, %rd2, %rd22;
	ld.global.u32 	%r88, [%rd23];
	mul.wide.u32 	%rd24, %r142, 4;
	add.s64 	%rd25, %rd1, %rd24;
	ld.global.u32 	%r89, [%rd25];
	mad.lo.s32 	%r90, %r89, %r88, %r86;
	add.s32 	%r91, %r137, 2;
	mul.wide.u32 	%rd26, %r91, 4;
	add.s64 	%rd27, %rd2, %rd26;
	ld.global.u32 	%r92, [%rd27];
	mul.wide.u32 	%rd28, %r141, 4;
	add.s64 	%rd29, %rd1, %rd28;
	ld.global.u32 	%r93, [%rd29];
	mad.lo.s32 	%r94, %r93, %r92, %r90;
	add.s32 	%r95, %r137, 3;
	mul.wide.u32 	%rd30, %r95, 4;
	add.s64 	%rd31, %rd2, %rd30;
	ld.global.u32 	%r96, [%rd31];
	mul.wide.u32 	%rd32, %r140, 4;
	add.s64 	%rd33, %rd1, %rd32;
	ld.global.u32 	%r97, [%rd33];
	mad.lo.s32 	%r98, %r97, %r96, %r94;
	mul.wide.u32 	%rd34, %r83, 4;
	add.s64 	%rd35, %rd2, %rd34;
	ld.global.u32 	%r99, [%rd35];
	mul.wide.u32 	%rd36, %r139, 4;
	add.s64 	%rd37, %rd1, %rd36;
	ld.global.u32 	%r100, [%rd37];
	mad.lo.s32 	%r157, %r100, %r99, %r98;
	add.s32 	%r146, %r146, 8;
	add.s32 	%r145, %r145, %r10;
	add.s32 	%r144, %r144, %r10;
	add.s32 	%r143, %r143, %r10;
	add.s32 	%r142, %r142, %r10;
	add.s32 	%r141, %r141, %r10;
	add.s32 	%r140, %r140, %r10;
	add.s32 	%r139, %r139, %r10;
	add.s32 	%r138, %r138, %r10;
	add.s32 	%r137, %r137, 8;
	setp.ne.s32 	%p6, %r146, 0;
	@%p6 bra 	$L__BB0_4;
$L__BB0_5:
	setp.eq.s32 	%p7, %r6, 0;
	@%p7 bra 	$L__BB0_13;
	and.b32  	%r43, %r56, 3;
	setp.lt.u32 	%p8, %r6, 4;
	@%p8 bra 	$L__BB0_8;
	add.s32 	%r102, %r152, %r5;
	mul.wide.u32 	%rd38, %r102, 4;
	add.s64 	%rd39, %rd2, %rd38;
	ld.global.u32 	%r103, [%rd39];
	mad.lo.s32 	%r104, %r152, %r57, %r4;
	mul.wide.u32 	%rd40, %r104, 4;
	add.s64 	%rd41, %rd1, %rd40;
	ld.global.u32 	%r105, [%rd41];
	mad.lo.s32 	%r106, %r105, %r103, %r157;
	add.s32 	%r107, %r102, 1;
	mul.wide.u32 	%rd42, %r107, 4;
	add.s64 	%rd43, %rd2, %rd42;
	ld.global.u32 	%r108, [%rd43];
	add.s32 	%r109, %r104, %r57;
	mul.wide.u32 	%rd44, %r109, 4;
	add.s64 	%rd45, %rd1, %rd44;
	ld.global.u32 	%r110, [%rd45];
	mad.lo.s32 	%r111, %r110, %r108, %r106;
	add.s32 	%r112, %r102, 2;
	mul.wide.u32 	%rd46, %r112, 4;
	add.s64 	%rd47, %rd2, %rd46;
	ld.global.u32 	%r113, [%rd47];
	add.s32 	%r114, %r109, %r57;
	mul.wide.u32 	%rd48, %r114, 4;
	add.s64 	%rd49, %rd1, %rd48;
	ld.global.u32 	%r115, [%rd49];
	mad.lo.s32 	%r116, %r115, %r113, %r111;
	add.s32 	%r117, %r102, 3;
	mul.wide.u32 	%rd50, %r117, 4;
	add.s64 	%rd51, %rd2, %rd50;
	ld.global.u32 	%r118, [%rd51];
	add.s32 	%r119, %r114, %r57;
	mul.wide.u32 	%rd52, %r119, 4;
	add.s64 	%rd53, %rd1, %rd52;
	ld.global.u32 	%r120, [%rd53];
	mad.lo.s32 	%r157, %r120, %r118, %r116;
	add.s32 	%r152, %r152, 4;
$L__BB0_8:
	setp.eq.s32 	%p9, %r43, 0;
	@%p9 bra 	$L__BB0_13;
	setp.eq.s32 	%p10, %r43, 1;
	@%p10 bra 	$L__BB0_11;
	add.s32 	%r122, %r152, %r5;
	mul.wide.u32 	%rd54, %r122, 4;
	add.s64 	%rd55, %rd2, %rd54;
	ld.global.u32 	%r123, [%rd55];
	mad.lo.s32 	%r124, %r152, %r57, %r4;
	mul.wide.u32 	%rd56, %r124, 4;
	add.s64 	%rd57, %rd1, %rd56;
	ld.global.u32 	%r125, [%rd57];
	mad.lo.s32 	%r126, %r125, %r123, %r157;
	add.s32 	%r127, %r122, 1;
	mul.wide.u32 	%rd58, %r127, 4;
	add.s64 	%rd59, %rd2, %rd58;
	ld.global.u32 	%r128, [%rd59];
	add.s32 	%r129, %r124, %r57;
	mul.wide.u32 	%rd60, %r129, 4;
	add.s64 	%rd61, %rd1, %rd60;
	ld.global.u32 	%r130, [%rd61];
	mad.lo.s32 	%r157, %r130, %r128, %r126;
	add.s32 	%r152, %r152, 2;
$L__BB0_11:
	and.b32  	%r131, %r56, 1;
	setp.eq.b32 	%p11, %r131, 1;
	not.pred 	%p12, %p11;
	@%p12 bra 	$L__BB0_13;
	add.s32 	%r132, %r152, %r5;
	mul.wide.u32 	%rd62, %r132, 4;
	add.s64 	%rd63, %rd2, %rd62;
	ld.global.u32 	%r133, [%rd63];
	mad.lo.s32 	%r134, %r152, %r57, %r4;
	mul.wide.u32 	%rd64, %r134, 4;
	add.s64 	%rd65, %rd1, %rd64;
	ld.global.u32 	%r135, [%rd65];
	mad.lo.s32 	%r157, %r135, %r133, %r157;
$L__BB0_13:
	mad.lo.s32 	%r136, %r57, %r1, %r4;
	cvta.to.global.u64 	%rd66, %rd3;
	mul.wide.u32 	%rd67, %r136, 4;
	add.s64 	%rd68, %rd66, %rd67;
	st.global.u32 	[%rd68], %r157;
$L__BB0_14:
	ret;

}
	// .globl	_Z20matMulKernel_exer1_aPiS_S_jjj
.visible .entry _Z20matMulKernel_exer1_aPiS_S_jjj(
	.param .u64 .ptr .align 1 _Z20matMulKernel_exer1_aPiS_S_jjj_param_0,
	.param .u64 .ptr .align 1 _Z20matMulKernel_exer1_aPiS_S_jjj_param_1,
	.param .u64 .ptr .align 1 _Z20matMulKernel_exer1_aPiS_S_jjj_param_2,
	.param .u32 _Z20matMulKernel_exer1_aPiS_S_jjj_param_3,
	.param .u32 _Z20matMulKernel_exer1_aPiS_S_jjj_param_4,
	.param .u32 _Z20matMulKernel_exer1_aPiS_S_jjj_param_5
)
{
	.reg .pred 	%p<21>;
	.reg .b32 	%r<201>;
	.reg .b64 	%rd<99>;

	ld.param.u64 	%rd4, [_Z20matMulKernel_exer1_aPiS_S_jjj_param_0];
	ld.param.u64 	%rd5, [_Z20matMulKernel_exer1_aPiS_S_jjj_param_1];
	ld.param.u64 	%rd6, [_Z20matMulKernel_exer1_aPiS_S_jjj_param_2];
	ld.param.u32 	%r79, [_Z20matMulKernel_exer1_aPiS_S_jjj_param_3];
	ld.param.u32 	%r77, [_Z20matMulKernel_exer1_aPiS_S_jjj_param_4];
	ld.param.u32 	%r78, [_Z20matMulKernel_exer1_aPiS_S_jjj_param_5];
	cvta.to.global.u64 	%rd1, %rd5;
	cvta.to.global.u64 	%rd2, %rd4;
	cvta.to.global.u64 	%rd3, %rd6;
	mov.u32 	%r80, %ntid.y;
	mov.u32 	%r81, %ctaid.y;
	mov.u32 	%r82, %tid.y;
	mad.lo.s32 	%r1, %r80, %r81, %r82;
	setp.ge.u32 	%p1, %r1, %r79;
	setp.eq.s32 	%p2, %r78, 0;
	or.pred  	%p3, %p1, %p2;
	@%p3 bra 	$L__BB1_26;
	setp.ne.s32 	%p4, %r77, 0;
	mul.lo.s32 	%r2, %r77, %r1;
	mul.lo.s32 	%r3, %r78, %r1;
	@%p4 bra 	$L__BB1_13;
	add.s32 	%r154, %r78, -1;
	and.b32  	%r4, %r78, 7;
	setp.lt.u32 	%p13, %r154, 7;
	mov.b32 	%r177, 0;
	@%p13 bra 	$L__BB1_5;
	and.b32  	%r177, %r78, -8;
	neg.s32 	%r175, %r177;
	add.s32 	%r174, %r3, 3;
$L__BB1_4:
	.pragma "nounroll";
	add.s32 	%r155, %r174, -3;
	mul.wide.u32 	%rd69, %r155, 4;
	add.s64 	%rd70, %rd3, %rd69;
	mov.b32 	%r156, 0;
	st.global.u32 	[%rd70], %r156;
	add.s32 	%r157, %r174, -2;
	mul.wide.u32 	%rd71, %r157, 4;
	add.s64 	%rd72, %rd3, %rd71;
	st.global.u32 	[%rd72], %r156;
	add.s32 	%r158, %r174, -1;
	mul.wide.u32 	%rd73, %r158, 4;
	add.s64 	%rd74, %rd3, %rd73;
	st.global.u32 	[%rd74], %r156;
	add.s32 	%r159, %r174, 4;
	mul.wide.u32 	%rd75, %r174, 4;
	add.s64 	%rd76, %rd3, %rd75;
	st.global.u32 	[%rd76], %r156;
	add.s32 	%r160, %r174, 1;
	mul.wide.u32 	%rd77, %r160, 4;
	add.s64 	%rd78, %rd3, %rd77;
	st.global.u32 	[%rd78], %r156;
	add.s32 	%r161, %r174, 2;
	mul.wide.u32 	%rd79, %r161, 4;
	add.s64 	%rd80, %rd3, %rd79;
	st.global.u32 	[%rd80], %r156;
	add.s32 	%r162, %r174, 3;
	mul.wide.u32 	%rd81, %r162, 4;
	add.s64 	%rd82, %rd3, %rd81;
	st.global.u32 	[%rd82], %r156;
	mul.wide.u32 	%rd83, %r159, 4;
	add.s64 	%rd84, %rd3, %rd83;
	st.global.u32 	[%rd84], %r156;
	add.s32 	%r175, %r175, 8;
	add.s32 	%r174, %r174, 8;
	setp.ne.s32 	%p14, %r175, 0;
	@%p14 bra 	$L__BB1_4;
$L__BB1_5:
	setp.eq.s32 	%p15, %r4, 0;
	@%p15 bra 	$L__BB1_26;
	and.b32  	%r13, %r78, 3;
	setp.lt.u32 	%p16, %r4, 4;
	@%p16 bra 	$L__BB1_8;
	add.s32 	%r163, %r177, %r3;
	mul.wide.u32 	%rd85, %r163, 4;
	add.s64 	%rd86, %rd3, %rd85;
	mov.b32 	%r164, 0;
	st.global.u32 	[%rd86], %r164;
	add.s32 	%r165, %r163, 1;
	mul.wide.u32 	%rd87, %r165, 4;
	add.s64 	%rd88, %rd3, %rd87;
	st.global.u32 	[%rd88], %r164;
	add.s32 	%r166, %r163, 2;
	mul.wide.u32 	%rd89, %r166, 4;
	add.s64 	%rd90, %rd3, %rd89;
	st.global.u32 	[%rd90], %r164;
	add.s32 	%r167, %r163, 3;
	mul.wide.u32 	%rd91, %r167, 4;
	add.s64 	%rd92, %rd3, %rd91;
	st.global.u32 	[%rd92], %r164;
	add.s32 	%r177, %r177, 4;
$L__BB1_8:
	setp.eq.s32 	%p17, %r13, 0;
	@%p17 bra 	$L__BB1_26;
	setp.eq.s32 	%p18, %r13, 1;
	@%p18 bra 	$L__BB1_11;
	add.s32 	%r168, %r177, %r3;
	mul.wide.u32 	%rd93, %r168, 4;
	add.s64 	%rd94, %rd3, %rd93;
	mov.b32 	%r169, 0;
	st.global.u32 	[%rd94], %r169;
	add.s32 	%r170, %r168, 1;
	mul.wide.u32 	%rd95, %r170, 4;
	add.s64 	%rd96, %rd3, %rd95;
	st.global.u32 	[%rd96], %r169;
	add.s32 	%r177, %r177, 2;
$L__BB1_11:
	and.b32  	%r171, %r78, 1;
	setp.eq.b32 	%p19, %r171, 1;
	not.pred 	%p20, %p19;
	@%p20 bra 	$L__BB1_26;
	add.s32 	%r172, %r177, %r3;
	mul.wide.u32 	%rd97, %r172, 4;
	add.s64 	%rd98, %rd3, %rd97;
	mov.b32 	%r173, 0;
	st.global.u32 	[%rd98], %r173;
	bra.uni 	$L__BB1_26;
$L__BB1_13:
	and.b32  	%r18, %r77, 7;
	and.b32  	%r19, %r77, 3;
	and.b32  	%r20, %r77, -8;
	and.b32  	%r21, %r77, 1;
	neg.s32 	%r22, %r20;
	shl.b32 	%r23, %r78, 3;
	shl.b32 	%r24, %r78, 1;
	mul.lo.s32 	%r25, %r78, 3;
	shl.b32 	%r26, %r78, 2;
	mul.lo.s32 	%r27, %r78, 5;
	mul.lo.s32 	%r28, %r78, 6;
	mul.lo.s32 	%r29, %r78, 7;
	mov.b32 	%r179, 0;
$L__BB1_14:
	setp.lt.u32 	%p5, %r77, 8;
	mov.b32 	%r195, 0;
	mov.u32 	%r200, %r195;
	@%p5 bra 	$L__BB1_17;
	add.s32 	%r180, %r2, 3;
	add.s32 	%r188, %r78, %r179;
	add.s32 	%r187, %r24, %r179;
	add.s32 	%r186, %r25, %r179;
	add.s32 	%r185, %r26, %r179;
	add.s32 	%r184, %r27, %r179;
	add.s32 	%r183, %r28, %r179;
	add.s32 	%r182, %r29, %r179;
	mov.b32 	%r200, 0;
	mov.u32 	%r181, %r179;
	mov.u32 	%r189, %r22;
$L__BB1_16:
	.pragma "nounroll";
	add.s32 	%r87, %r180, -3;
	mul.wide.u32 	%rd7, %r87, 4;
	add.s64 	%rd8, %rd2, %rd7;
	ld.global.u32 	%r88, [%rd8];
	mul.wide.u32 	%rd9, %r181, 4;
	add.s64 	%rd10, %rd1, %rd9;
	ld.global.u32 	%r89, [%rd10];
	mad.lo.s32 	%r90, %r89, %r88, %r200;
	add.s32 	%r91, %r180, -2;
	mul.wide.u32 	%rd11, %r91, 4;
	add.s64 	%rd12, %rd2, %rd11;
	ld.global.u32 	%r92, [%rd12];
	mul.wide.u32 	%rd13, %r188, 4;
	add.s64 	%rd14, %rd1, %rd13;
	ld.global.u32 	%r93, [%rd14];
	mad.lo.s32 	%r94, %r93, %r92, %r90;
	add.s32 	%r95, %r180, -1;
	mul.wide.u32 	%rd15, %r95, 4;
	add.s64 	%rd16, %rd2, %rd15;
	ld.global.u32 	%r96, [%rd16];
	mul.wide.u32 	%rd17, %r187, 4;
	add.s64 	%rd18, %rd1, %rd17;
	ld.global.u32 	%r97, [%rd18];
	mad.lo.s32 	%r98, %r97, %r96, %r94;
	add.s32 	%r99, %r180, 4;
	mul.wide.u32 	%rd19, %r180, 4;
	add.s64 	%rd20, %rd2, %rd19;
	ld.global.u32 	%r100, [%rd20];
	mul.wide.u32 	%rd21, %r186, 4;
	add.s64 	%rd22, %rd1, %rd21;
	ld.global.u32 	%r101, [%rd22];
	mad.lo.s32 	%r102, %r101, %r100, %r98;
	add.s32 	%r103, %r180, 1;
	mul.wide.u32 	%rd23, %r103, 4;
	add.s64 	%rd24, %rd2, %rd23;
	ld.global.u32 	%r104, [%rd24];
	mul.wide.u32 	%rd25, %r185, 4;
	add.s64 	%rd26, %rd1, %rd25;
	ld.global.u32 	%r105, [%rd26];
	mad.lo.s32 	%r106, %r105, %r104, %r102;
	add.s32 	%r107, %r180, 2;
	mul.wide.u32 	%rd27, %r107, 4;
	add.s64 	%rd28, %rd2, %rd27;
	ld.global.u32 	%r108, [%rd28];
	mul.wide.u32 	%rd29, %r184, 4;
	add.s64 	%rd30, %rd1, %rd29;
	ld.global.u32 	%r109, [%rd30];
	mad.lo.s32 	%r110, %r109, %r108, %r106;
	add.s32 	%r111, %r180, 3;
	mul.wide.u32 	%rd31, %r111, 4;
	add.s64 	%rd32, %rd2, %rd31;
	ld.global.u32 	%r112, [%rd32];
	mul.wide.u32 	%rd33, %r183, 4;
	add.s64 	%rd34, %rd1, %rd33;
	ld.global.u32 	%r113, [%rd34];
	mad.lo.s32 	%r114, %r113, %r112, %r110;
	mul.wide.u32 	%rd35, %r99, 4;
	add.s64 	%rd36, %rd2, %rd35;
	ld.global.u32 	%r115, [%rd36];
	mul.wide.u32 	%rd37, %r182, 4;
	add.s64 	%rd38, %rd1, %rd37;
	ld.global.u32 	%r116, [%rd38];
	mad.lo.s32 	%r200, %r116, %r115, %r114;
	add.s32 	%r189, %r189, 8;
	add.s32 	%r188, %r188, %r23;
	add.s32 	%r187, %r187, %r23;
	add.s32 	%r186, %r186, %r23;
	add.s32 	%r185, %r185, %r23;
	add.s32 	%r184, %r184, %r23;
	add.s32 	%r183, %r183, %r23;
	add.s32 	%r182, %r182, %r23;
	add.s32 	%r181, %r181, %r23;
	add.s32 	%r180, %r180, 8;
	setp.ne.s32 	%p6, %r189, 0;
	mov.u32 	%r195, %r20;
	@%p6 bra 	$L__BB1_16;
$L__BB1_17:
	setp.eq.s32 	%p7, %r18, 0;
	@%p7 bra 	$L__BB1_25;
	add.s32 	%r118, %r18, -1;
	setp.lt.u32 	%p8, %r118, 3;
	@%p8 bra 	$L__BB1_20;
	add.s32 	%r119, %r195, %r2;
	mul.wide.u32 	%rd39, %r119, 4;
	add.s64 	%rd40, %rd2, %rd39;
	ld.global.u32 	%r120, [%rd40];
	mad.lo.s32 	%r121, %r195, %r78, %r179;
	mul.wide.u32 	%rd41, %r121, 4;
	add.s64 	%rd42, %rd1, %rd41;
	ld.global.u32 	%r122, [%rd42];
	mad.lo.s32 	%r123, %r122, %r120, %r200;
	add.s32 	%r124, %r119, 1;
	mul.wide.u32 	%rd43, %r124, 4;
	add.s64 	%rd44, %rd2, %rd43;
	ld.global.u32 	%r125, [%rd44];
	add.s32 	%r126, %r121, %r78;
	mul.wide.u32 	%rd45, %r126, 4;
	add.s64 	%rd46, %rd1, %rd45;
	ld.global.u32 	%r127, [%rd46];
	mad.lo.s32 	%r128, %r127, %r125, %r123;
	add.s32 	%r129, %r119, 2;
	mul.wide.u32 	%rd47, %r129, 4;
	add.s64 	%rd48, %rd2, %rd47;
	ld.global.u32 	%r130, [%rd48];
	add.s32 	%r131, %r126, %r78;
	mul.wide.u32 	%rd49, %r131, 4;
	add.s64 	%rd50, %rd1, %rd49;
	ld.global.u32 	%r132, [%rd50];
	mad.lo.s32 	%r133, %r132, %r130, %r128;
	add.s32 	%r134, %r119, 3;
	mul.wide.u32 	%rd51, %r134, 4;
	add.s64 	%rd52, %rd2, %rd51;
	ld.global.u32 	%r135, [%rd52];
	add.s32 	%r136, %r131, %r78;
	mul.wide.u32 	%rd53, %r136, 4;
	add.s64 	%rd54, %rd1, %rd53;
	ld.global.u32 	%r137, [%rd54];
	mad.lo.s32 	%r200, %r137, %r135, %r133;
	add.s32 	%r195, %r195, 4;
$L__BB1_20:
	setp.eq.s32 	%p9, %r19, 0;
	@%p9 bra 	$L__BB1_25;
	setp.eq.s32 	%p10, %r19, 1;
	@%p10 bra 	$L__BB1_23;
	add.s32 	%r139, %r195, %r2;
	mul.wide.u32 	%rd55, %r139, 4;
	add.s64 	%rd56, %rd2, %rd55;
	ld.global.u32 	%r140, [%rd56];
	mad.lo.s32 	%r141, %r195, %r78, %r179;
	mul.wide.u32 	%rd57, %r141, 4;
	add.s64 	%rd58, %rd1, %rd57;
	ld.global.u32 	%r142, [%rd58];
	mad.lo.s32 	%r143, %r142, %r140, %r200;
	add.s32 	%r144, %r139, 1;
	mul.wide.u32 	%rd59, %r144, 4;
	add.s64 	%rd60, %rd2, %rd59;
	ld.global.u32 	%r145, [%rd60];
	add.s32 	%r146, %r141, %r78;
	mul.wide.u32 	%rd61, %r146, 4;
	add.s64 	%rd62, %rd1, %rd61;
	ld.global.u32 	%r147, [%rd62];
	mad.lo.s32 	%r200, %r147, %r145, %r143;
	add.s32 	%r195, %r195, 2;
$L__BB1_23:
	setp.eq.s32 	%p11, %r21, 0;
	@%p11 bra 	$L__BB1_25;
	add.s32 	%r148, %r195, %r2;
	mul.wide.u32 	%rd63, %r148, 4;
	add.s64 	%rd64, %rd2, %rd63;
	ld.global.u32 	%r149, [%rd64];
	mad.lo.s32 	%r150, %r195, %r78, %r179;
	mul.wide.u32 	%rd65, %r150, 4;
	add.s64 	%rd66, %rd1, %rd65;
	ld.global.u32 	%r151, [%rd66];
	mad.lo.s32 	%r200, %r151, %r149, %r200;
$L__BB1_25:
	add.s32 	%r152, %r179, %r3;
	mul.wide.u32 	%rd67, %r152, 4;
	add.s64 	%rd68, %rd3, %rd67;
	st.global.u32 	[%rd68], %r200;
	add.s32 	%r179, %r179, 1;
	setp.ne.s32 	%p12, %r179, %r78;
	@%p12 bra 	$L__BB1_14;
$L__BB1_26:
	ret;

}
	// .globl	_Z20matMulKernel_exer1_bPiS_S_jjj
.visible .entry _Z20matMulKernel_exer1_bPiS_S_jjj(
	.param .u64 .ptr .align 1 _Z20matMulKernel_exer1_bPiS_S_jjj_param_0,
	.param .u64 .ptr .align 1 _Z20matMulKernel_exer1_bPiS_S_jjj_param_1,
	.param .u64 .ptr .align 1 _Z20matMulKernel_exer1_bPiS_S_jjj_param_2,
	.param .u32 _Z20matMulKernel_exer1_bPiS_S_jjj_param_3,
	.param .u32 _Z20matMulKernel_exer1_bPiS_S_jjj_param_4,
	.param .u32 _Z20matMulKernel_exer1_bPiS_S_jjj_param_5
)
{
	.reg .pred 	%p<22>;
	.reg .b32 	%r<222>;
	.reg .b64 	%rd<99>;

	ld.param.u64 	%rd4, [_Z20matMulKernel_exer1_bPiS_S_jjj_param_0];
	ld.param.u64 	%rd5, [_Z20matMulKernel_exer1_bPiS_S_jjj_param_1];
	ld.param.u64 	%rd6, [_Z20matMulKernel_exer1_bPiS_S_jjj_param_2];
	ld.param.u32 	%r91, [_Z20matMulKernel_exer1_bPiS_S_jjj_param_3];
	ld.param.u32 	%r92, [_Z20matMulKernel_exer1_bPiS_S_jjj_param_4];
	ld.param.u32 	%r93, [_Z20matMulKernel_exer1_bPiS_S_jjj_param_5];
	cvta.to.global.u64 	%rd1, %rd5;
	cvta.to.global.u64 	%rd2, %rd4;
	cvta.to.global.u64 	%rd3, %rd6;
	mov.u32 	%r94, %ntid.x;
	mov.u32 	%r95, %ctaid.x;
	mul.lo.s32 	%r1, %r94, %r95;
	mov.u32 	%r2, %tid.x;
	add.s32 	%r3, %r1, %r2;
	setp.ge.u32 	%p1, %r3, %r93;
	setp.eq.s32 	%p2, %r91, 0;
	or.pred  	%p3, %p1, %p2;
	@%p3 bra 	$L__BB2_26;
	setp.ne.s32 	%p4, %r92, 0;
	@%p4 bra 	$L__BB2_13;
	add.s32 	%r172, %r91, -1;
	and.b32  	%r4, %r91, 7;
	setp.lt.u32 	%p14, %r172, 7;
	mov.b32 	%r198, 0;
	@%p14 bra 	$L__BB2_5;
	and.b32  	%r198, %r91, -8;
	neg.s32 	%r196, %r198;
	add.s32 	%r173, %r2, %r93;
	add.s32 	%r195, %r173, %r1;
	shl.b32 	%r8, %r93, 3;
	shl.b32 	%r174, %r93, 1;
	add.s32 	%r194, %r3, %r174;
	mad.lo.s32 	%r193, %r93, 3, %r3;
	shl.b32 	%r175, %r93, 2;
	add.s32 	%r192, %r3, %r175;
	mad.lo.s32 	%r191, %r93, 5, %r3;
	mad.lo.s32 	%r190, %r93, 6, %r3;
	mad.lo.s32 	%r189, %r93, 7, %r3;
	mov.u32 	%r188, %r3;
$L__BB2_4:
	.pragma "nounroll";
	mul.wide.u32 	%rd69, %r188, 4;
	add.s64 	%rd70, %rd3, %rd69;
	mov.b32 	%r176, 0;
	st.global.u32 	[%rd70], %r176;
	mul.wide.u32 	%rd71, %r195, 4;
	add.s64 	%rd72, %rd3, %rd71;
	st.global.u32 	[%rd72], %r176;
	mul.wide.u32 	%rd73, %r194, 4;
	add.s64 	%rd74, %rd3, %rd73;
	st.global.u32 	[%rd74], %r176;
	mul.wide.u32 	%rd75, %r193, 4;
	add.s64 	%rd76, %rd3, %rd75;
	st.global.u32 	[%rd76], %r176;
	mul.wide.u32 	%rd77, %r192, 4;
	add.s64 	%rd78, %rd3, %rd77;
	st.global.u32 	[%rd78], %r176;
	mul.wide.u32 	%rd79, %r191, 4;
	add.s64 	%rd80, %rd3, %rd79;
	st.global.u32 	[%rd80], %r176;
	mul.wide.u32 	%rd81, %r190, 4;
	add.s64 	%rd82, %rd3, %rd81;
	st.global.u32 	[%rd82], %r176;
	mul.wide.u32 	%rd83, %r189, 4;
	add.s64 	%rd84, %rd3, %rd83;
	st.global.u32 	[%rd84], %r176;
	add.s32 	%r196, %r196, 8;
	add.s32 	%r195, %r195, %r8;
	add.s32 	%r194, %r194, %r8;
	add.s32 	%r193, %r193, %r8;
	add.s32 	%r192, %r192, %r8;
	add.s32 	%r191, %r191, %r8;
	add.s32 	%r190, %r190, %r8;
	add.s32 	%r189, %r189, %r8;
	add.s32 	%r188, %r188, %r8;
	setp.ne.s32 	%p15, %r196, 0;
	@%p15 bra 	$L__BB2_4;
$L__BB2_5:
	setp.eq.s32 	%p16, %r4, 0;
	@%p16 bra 	$L__BB2_26;
	and.b32  	%r34, %r91, 3;
	setp.lt.u32 	%p17, %r4, 4;
	@%p17 bra 	$L__BB2_8;
	mad.lo.s32 	%r177, %r198, %r93, %r3;
	mul.wide.u32 	%rd85, %r177, 4;
	add.s64 	%rd86, %rd3, %rd85;
	mov.b32 	%r178, 0;
	st.global.u32 	[%rd86], %r178;
	add.s32 	%r179, %r177, %r93;
	mul.wide.u32 	%rd87, %r179, 4;
	add.s64 	%rd88, %rd3, %rd87;
	st.global.u32 	[%rd88], %r178;
	add.s32 	%r180, %r179, %r93;
	mul.wide.u32 	%rd89, %r180, 4;
	add.s64 	%rd90, %rd3, %rd89;
	st.global.u32 	[%rd90], %r178;
	add.s32 	%r181, %r180, %r93;
	mul.wide.u32 	%rd91, %r181, 4;
	add.s64 	%rd92, %rd3, %rd91;
	st.global.u32 	[%rd92], %r178;
	add.s32 	%r198, %r198, 4;
$L__BB2_8:
	setp.eq.s32 	%p18, %r34, 0;
	@%p18 bra 	$L__BB2_26;
	setp.eq.s32 	%p19, %r34, 1;
	@%p19 bra 	$L__BB2_11;
	mad.lo.s32 	%r182, %r198, %r93, %r3;
	mul.wide.u32 	%rd93, %r182, 4;
	add.s64 	%rd94, %rd3, %rd93;
	mov.b32 	%r183, 0;
	st.global.u32 	[%rd94], %r183;
	add.s32 	%r184, %r182, %r93;
	mul.wide.u32 	%rd95, %r184, 4;
	add.s64 	%rd96, %rd3, %rd95;
	st.global.u32 	[%rd96], %r183;
	add.s32 	%r198, %r198, 2;
$L__BB2_11:
	and.b32  	%r185, %r91, 1;
	setp.eq.b32 	%p20, %r185, 1;
	not.pred 	%p21, %p20;
	@%p21 bra 	$L__BB2_26;
	mad.lo.s32 	%r186, %r198, %r93, %r3;
	mul.wide.u32 	%rd97, %r186, 4;
	add.s64 	%rd98, %rd3, %rd97;
	mov.b32 	%r187, 0;
	st.global.u32 	[%rd98], %r187;
	bra.uni 	$L__BB2_26;
$L__BB2_13:
	and.b32  	%r39, %r92, 7;
	and.b32  	%r40, %r92, -8;
	neg.s32 	%r41, %r40;
	add.s32 	%r97, %r2, %r93;
	add.s32 	%r42, %r97, %r1;
	shl.b32 	%r43, %r93, 3;
	shl.b32 	%r98, %r93, 1;
	add.s32 	%r44, %r3, %r98;
	mad.lo.s32 	%r45, %r93, 3, %r3;
	shl.b32 	%r99, %r93, 2;
	add.s32 	%r46, %r3, %r99;
	mad.lo.s32 	%r47, %r93, 5, %r3;
	mad.lo.s32 	%r48, %r93, 6, %r3;
	mad.lo.s32 	%r49, %r93, 7, %r3;
	mov.b32 	%r200, 0;
$L__BB2_14:
	setp.lt.u32 	%p5, %r92, 8;
	mul.lo.s32 	%r51, %r200, %r92;
	mov.b32 	%r216, 0;
	mov.u32 	%r221, %r216;
	@%p5 bra 	$L__BB2_17;
	add.s32 	%r201, %r51, 3;
	mov.b32 	%r221, 0;
	mov.u32 	%r202, %r3;
	mov.u32 	%r203, %r49;
	mov.u32 	%r204, %r48;
	mov.u32 	%r205, %r47;
	mov.u32 	%r206, %r46;
	mov.u32 	%r207, %r45;
	mov.u32 	%r208, %r44;
	mov.u32 	%r209, %r42;
	mov.u32 	%r210, %r41;
$L__BB2_16:
	.pragma "nounroll";
	add.s32 	%r103, %r201, -3;
	mul.wide.u32 	%rd7, %r103, 4;
	add.s64 	%rd8, %rd2, %rd7;
	ld.global.u32 	%r104, [%rd8];
	mul.wide.u32 	%rd9, %r202, 4;
	add.s64 	%rd10, %rd1, %rd9;
	ld.global.u32 	%r105, [%rd10];
	mad.lo.s32 	%r106, %r105, %r104, %r221;
	add.s32 	%r107, %r201, -2;
	mul.wide.u32 	%rd11, %r107, 4;
	add.s64 	%rd12, %rd2, %rd11;
	ld.global.u32 	%r108, [%rd12];
	mul.wide.u32 	%rd13, %r209, 4;
	add.s64 	%rd14, %rd1, %rd13;
	ld.global.u32 	%r109, [%rd14];
	mad.lo.s32 	%r110, %r109, %r108, %r106;
	add.s32 	%r111, %r201, -1;
	mul.wide.u32 	%rd15, %r111, 4;
	add.s64 	%rd16, %rd2, %rd15;
	ld.global.u32 	%r112, [%rd16];
	mul.wide.u32 	%rd17, %r208, 4;
	add.s64 	%rd18, %rd1, %rd17;
	ld.global.u32 	%r113, [%rd18];
	mad.lo.s32 	%r114, %r113, %r112, %r110;
	add.s32 	%r115, %r201, 4;
	mul.wide.u32 	%rd19, %r201, 4;
	add.s64 	%rd20, %rd2, %rd19;
	ld.global.u32 	%r116, [%rd20];
	mul.wide.u32 	%rd21, %r207, 4;
	add.s64 	%rd22, %rd1, %rd21;
	ld.global.u32 	%r117, [%rd22];
	mad.lo.s32 	%r118, %r117, %r116, %r114;
	add.s32 	%r119, %r201, 1;
	mul.wide.u32 	%rd23, %r119, 4;
	add.s64 	%rd24, %rd2, %rd23;
	ld.global.u32 	%r120, [%rd24];
	mul.wide.u32 	%rd25, %r206, 4;
	add.s64 	%rd26, %rd1, %rd25;
	ld.global.u32 	%r121, [%rd26];
	mad.lo.s32 	%r122, %r121, %r120, %r118;
	add.s32 	%r123, %r201, 2;
	mul.wide.u32 	%rd27, %r123, 4;
	add.s64 	%rd28, %rd2, %rd27;
	ld.global.u32 	%r124, [%rd28];
	mul.wide.u32 	%rd29, %r205, 4;
	add.s64 	%rd30, %rd1, %rd29;
	ld.global.u32 	%r125, [%rd30];
	mad.lo.s32 	%r126, %r125, %r124, %r122;
	add.s32 	%r127, %r201, 3;
	mul.wide.u32 	%rd31, %r127, 4;
	add.s64 	%rd32, %rd2, %rd31;
	ld.global.u32 	%r128, [%rd32];
	mul.wide.u32 	%rd33, %r204, 4;
	add.s64 	%rd34, %rd1, %rd33;
	ld.global.u32 	%r129, [%rd34];
	mad.lo.s32 	%r130, %r129, %r128, %r126;
	mul.wide.u32 	%rd35, %r115, 4;
	add.s64 	%rd36, %rd2, %rd35;
	ld.global.u32 	%r131, [%rd36];
	mul.wide.u32 	%rd37, %r203, 4;
	add.s64 	%rd38, %rd1, %rd37;
	ld.global.u32 	%r132, [%rd38];
	mad.lo.s32 	%r221, %r132, %r131, %r130;
	add.s32 	%r210, %r210, 8;
	add.s32 	%r209, %r209, %r43;
	add.s32 	%r208, %r208, %r43;
	add.s32 	%r207, %r207, %r43;
	add.s32 	%r206, %r206, %r43;
	add.s32 	%r205, %r205, %r43;
	add.s32 	%r204, %r204, %r43;
	add.s32 	%r203, %r203, %r43;
	add.s32 	%r202, %r202, %r43;
	add.s32 	%r201, %r201, 8;
	setp.ne.s32 	%p6, %r210, 0;
	mov.u32 	%r216, %r40;
	@%p6 bra 	$L__BB2_16;
$L__BB2_17:
	setp.eq.s32 	%p7, %r39, 0;
	@%p7 bra 	$L__BB2_25;
	add.s32 	%r134, %r39, -1;
	setp.lt.u32 	%p8, %r134, 3;
	@%p8 bra 	$L__BB2_20;
	add.s32 	%r135, %r216, %r51;
	mul.wide.u32 	%rd39, %r135, 4;
	add.s64 	%rd40, %rd2, %rd39;
	ld.global.u32 	%r136, [%rd40];
	mad.lo.s32 	%r137, %r216, %r93, %r3;
	mul.wide.u32 	%rd41, %r137, 4;
	add.s64 	%rd42, %rd1, %rd41;
	ld.global.u32 	%r138, [%rd42];
	mad.lo.s32 	%r139, %r138, %r136, %r221;
	add.s32 	%r140, %r135, 1;
	mul.wide.u32 	%rd43, %r140, 4;
	add.s64 	%rd44, %rd2, %rd43;
	ld.global.u32 	%r141, [%rd44];
	add.s32 	%r142, %r137, %r93;
	mul.wide.u32 	%rd45, %r142, 4;
	add.s64 	%rd46, %rd1, %rd45;
	ld.global.u32 	%r143, [%rd46];
	mad.lo.s32 	%r144, %r143, %r141, %r139;
	add.s32 	%r145, %r135, 2;
	mul.wide.u32 	%rd47, %r145, 4;
	add.s64 	%rd48, %rd2, %rd47;
	ld.global.u32 	%r146, [%rd48];
	add.s32 	%r147, %r142, %r93;
	mul.wide.u32 	%rd49, %r147, 4;
	add.s64 	%rd50, %rd1, %rd49;
	ld.global.u32 	%r148, [%rd50];
	mad.lo.s32 	%r149, %r148, %r146, %r144;
	add.s32 	%r150, %r135, 3;
	mul.wide.u32 	%rd51, %r150, 4;
	add.s64 	%rd52, %rd2, %rd51;
	ld.global.u32 	%r151, [%rd52];
	add.s32 	%r152, %r147, %r93;
	mul.wide.u32 	%rd53, %r152, 4;
	add.s64 	%rd54, %rd1, %rd53;
	ld.global.u32 	%r153, [%rd54];
	mad.lo.s32 	%r221, %r153, %r151, %r149;
	add.s32 	%r216, %r216, 4;
$L__BB2_20:
	and.b32  	%r155, %r92, 3;
	setp.eq.s32 	%p9, %r155, 0;
	@%p9 bra 	$L__BB2_25;
	setp.eq.s32 	%p10, %r155, 1;
	@%p10 bra 	$L__BB2_23;
	add.s32 	%r156, %r216, %r51;
	mul.wide.u32 	%rd55, %r156, 4;
	add.s64 	%rd56, %rd2, %rd55;
	ld.global.u32 	%r157, [%rd56];
	mad.lo.s32 	%r158, %r216, %r93, %r3;
	mul.wide.u32 	%rd57, %r158, 4;
	add.s64 	%rd58, %rd1, %rd57;
	ld.global.u32 	%r159, [%rd58];
	mad.lo.s32 	%r160, %r159, %r157, %r221;
	add.s32 	%r161, %r156, 1;
	mul.wide.u32 	%rd59, %r161, 4;
	add.s64 	%rd60, %rd2, %rd59;
	ld.global.u32 	%r162, [%rd60];
	add.s32 	%r163, %r158, %r93;
	mul.wide.u32 	%rd61, %r163, 4;
	add.s64 	%rd62, %rd1, %rd61;
	ld.global.u32 	%r164, [%rd62];
	mad.lo.s32 	%r221, %r164, %r162, %r160;
	add.s32 	%r216, %r216, 2;
$L__BB2_23:
	and.b32  	%r165, %r92, 1;
	setp.eq.b32 	%p11, %r165, 1;
	not.pred 	%p12, %p11;
	@%p12 bra 	$L__BB2_25;
	add.s32 	%r166, %r216, %r51;
	mul.wide.u32 	%rd63, %r166, 4;
	add.s64 	%rd64, %rd2, %rd63;
	ld.global.u32 	%r167, [%rd64];
	mad.lo.s32 	%r168, %r216, %r93, %r3;
	mul.wide.u32 	%rd65, %r168, 4;
	add.s64 	%rd66, %rd1, %rd65;
	ld.global.u32 	%r169, [%rd66];
	mad.lo.s32 	%r221, %r169, %r167, %r221;
$L__BB2_25:
	mad.lo.s32 	%r170, %r200, %r93, %r3;
	mul.wide.u32 	%rd67, %r170, 4;
	add.s64 	%rd68, %rd3, %rd67;
	st.global.u32 	[%rd68], %r221;
	add.s32 	%r200, %r200, 1;
	setp.ne.s32 	%p13, %r200, %r91;
	@%p13 bra 	$L__BB2_14;
$L__BB2_26:
	ret;

}


// ===== COMPILED SASS (sm_100) =====

	.target	sm_100

	.elftype	@"ET_EXEC"


//--------------------- .note.nv.tkinfo           --------------------------
	.section	.note.nv.tkinfo,"",@"SHT_NOTE"
	.sectionflags	@"SHF_NOTE_NV_TKINFO"
	.tkinfo
        /*0018*/ 	.word	0x00000002
        /*0030*/ 	.string	""
        /*0030*/ 	.string	"ptxas"
        /*0030*/ 	.string	"Cuda compilation tools, release 13.0, V13.0.88"
        /*0030*/ 	.string	"Build cuda_13.0.r13.0/compiler.36424714_0"
        /*0030*/ 	.string	"-arch sm_100 -m 64 "



//--------------------- .note.nv.cuinfo           --------------------------
	.section	.note.nv.cuinfo,"",@"SHT_NOTE"
	.sectionflags	@"SHF_NOTE_NV_CUINFO"
        /*0018*/ 	.short	0x0002
        /*001a*/ 	.short	0x0064
        /*001c*/ 	.short	0x0082
	.zero		2


//--------------------- .nv.info                  --------------------------
	.section	.nv.info,"",@"SHT_CUDA_INFO"
	.align	4


	//----- nvinfo : EIATTR_REGCOUNT
	.align		4
        /*0000*/ 	.byte	0x04, 0x2f
        /*0002*/ 	.short	(.L_1 - .L_0)
	.align		4
.L_0:
        /*0004*/ 	.word	index@(_Z12matMulKernelPiS_S_jjj)
        /*0008*/ 	.word	0x00000020


	//----- nvinfo : EIATTR_FRAME_SIZE
	.align		4
.L_1:
        /*000c*/ 	.byte	0x04, 0x11
        /*000e*/ 	.short	(.L_3 - .L_2)
	.align		4
.L_2:
        /*0010*/ 	.word	index@(_Z12matMulKernelPiS_S_jjj)
        /*0014*/ 	.word	0x00000000


	//----- nvinfo : EIATTR_REGCOUNT
	.align		4
.L_3:
        /*0018*/ 	.byte	0x04, 0x2f
        /*001a*/ 	.short	(.L_5 - .L_4)
	.align		4
.L_4:
        /*001c*/ 	.word	index@(_Z20matMulKernel_exer1_aPiS_S_jjj)
        /*0020*/ 	.word	0x00000020


	//----- nvinfo : EIATTR_FRAME_SIZE
	.align		4
.L_5:
        /*0024*/ 	.byte	0x04, 0x11
        /*0026*/ 	.short	(.L_7 - .L_6)
	.align		4
.L_6:
        /*0028*/ 	.word	index@(_Z20matMulKernel_exer1_aPiS_S_jjj)
        /*002c*/ 	.word	0x00000000


	//----- nvinfo : EIATTR_REGCOUNT
	.align		4
.L_7:
        /*0030*/ 	.byte	0x04, 0x2f
        /*0032*/ 	.short	(.L_9 - .L_8)
	.align		4
.L_8:
        /*0034*/ 	.word	index@(_Z20matMulKernel_exer1_bPiS_S_jjj)
        /*0038*/ 	.word	0x00000020


	//----- nvinfo : EIATTR_FRAME_SIZE
	.align		4
.L_9:
        /*003c*/ 	.byte	0x04, 0x11
        /*003e*/ 	.short	(.L_11 - .L_10)
	.align		4
.L_10:
        /*0040*/ 	.word	index@(_Z20matMulKernel_exer1_bPiS_S_jjj)
        /*0044*/ 	.word	0x00000000


	//----- nvinfo : EIATTR_MIN_STACK_SIZE
	.align		4
.L_11:
        /*0048*/ 	.byte	0x04, 0x12
        /*004a*/ 	.short	(.L_13 - .L_12)
	.align		4
.L_12:
        /*004c*/ 	.word	index@(_Z20matMulKernel_exer1_bPiS_S_jjj)
        /*0050*/ 	.word	0x00000000


	//----- nvinfo : EIATTR_MIN_STACK_SIZE
	.align		4
.L_13:
        /*0054*/ 	.byte	0x04, 0x12
        /*0056*/ 	.short	(.L_15 - .L_14)
	.align		4
.L_14:
        /*0058*/ 	.word	index@(_Z20matMulKernel_exer1_aPiS_S_jjj)
        /*005c*/ 	.word	0x00000000


	//----- nvinfo : EIATTR_MIN_STACK_SIZE
	.align		4
.L_15:
        /*0060*/ 	.byte	0x04, 0x12
        /*0062*/ 	.short	(.L_17 - .L_16)
	.align		4
.L_16:
        /*0064*/ 	.word	index@(_Z12matMulKernelPiS_S_jjj)
        /*0068*/ 	.word	0x00000000
.L_17:


//--------------------- .nv.compat                --------------------------
	.section	.nv.compat,"",@"SHT_CUDA_COMPAT_INFO"
	.align	4
        /*0000*/ 	.byte	0x02, 0x09, 0x00, 0x00, 0x02, 0x02, 0x01, 0x00, 0x02, 0x05, 0x05, 0x00, 0x03, 0x07, 0x01, 0x01
        /*0010*/ 	.byte	0x02, 0x03, 0x00, 0x00, 0x02, 0x06, 0x01, 0x00, 0x04, 0x0b, 0x08, 0x00, 0x09, 0x00, 0x00, 0x00
        /*0020*/ 	.byte	0x00, 0x00, 0x00, 0x00


//--------------------- .nv.info._Z20matMulKernel_exer1_bPiS_S_jjj --------------------------
	.section	.nv.info._Z20matMulKernel_exer1_bPiS_S_jjj,"",@"SHT_CUDA_INFO"
	.sectionflags	@""
	.align	4


	//----- nvinfo : EIATTR_CUDA_API_VERSION
	.align		4
        /*0000*/ 	.byte	0x04, 0x37
        /*0002*/ 	.short	(.L_19 - .L_18)
.L_18:
        /*0004*/ 	.word	0x00000082


	//----- nvinfo : EIATTR_KPARAM_INFO
	.align		4
.L_19:
        /*0008*/ 	.byte	0x04, 0x17
        /*000a*/ 	.short	(.L_21 - .L_20)
.L_20:
        /*000c*/ 	.word	0x00000000
        /*0010*/ 	.short	0x0005
        /*0012*/ 	.short	0x0020
        /*0014*/ 	.byte	0x00, 0xf0, 0x11, 0x00


	//----- nvinfo : EIATTR_KPARAM_INFO
	.align		4
.L_21:
        /*0018*/ 	.byte	0x04, 0x17
        /*001a*/ 	.short	(.L_23 - .L_22)
.L_22:
        /*001c*/ 	.word	0x00000000
        /*0020*/ 	.short	0x0004
        /*0022*/ 	.short	0x001c
        /*0024*/ 	.byte	0x00, 0xf0, 0x11, 0x00


	//----- nvinfo : EIATTR_KPARAM_INFO
	.align		4
.L_23:
        /*0028*/ 	.byte	0x04, 0x17
        /*002a*/ 	.short	(.L_25 - .L_24)
.L_24:
        /*002c*/ 	.word	0x00000000
        /*0030*/ 	.short	0x0003
        /*0032*/ 	.short	0x0018
        /*0034*/ 	.byte	0x00, 0xf0, 0x11, 0x00


	//----- nvinfo : EIATTR_KPARAM_INFO
	.align		4
.L_25:
        /*0038*/ 	.byte	0x04, 0x17
        /*003a*/ 	.short	(.L_27 - .L_26)
.L_26:
        /*003c*/ 	.word	0x00000000
        /*0040*/ 	.short	0x0002
        /*0042*/ 	.short	0x0010
        /*0044*/ 	.byte	0x00, 0xf5, 0x21, 0x00


	//----- nvinfo : EIATTR_KPARAM_INFO
	.align		4
.L_27:
        /*0048*/ 	.byte	0x04, 0x17
        /*004a*/ 	.short	(.L_29 - .L_28)
.L_28:
        /*004c*/ 	.word	0x00000000
        /*0050*/ 	.short	0x0001
        /*0052*/ 	.short	0x0008
        /*0054*/ 	.byte	0x00, 0xf5, 0x21, 0x00


	//----- nvinfo : EIATTR_KPARAM_INFO
	.align		4
.L_29:
        /*0058*/ 	.byte	0x04, 0x17
        /*005a*/ 	.short	(.L_31 - .L_30)
.L_30:
        /*005c*/ 	.word	0x00000000
        /*0060*/ 	.short	0x0000
        /*0062*/ 	.short	0x0000
        /*0064*/ 	.byte	0x00, 0xf5, 0x21, 0x00


	//----- nvinfo : EIATTR_SPARSE_MMA_MASK
	.align		4
.L_31:
        /*0068*/ 	.byte	0x03, 0x50
        /*006a*/ 	.short	0x0000


	//----- nvinfo : EIATTR_MAXREG_COUNT
	.align		4
        /*006c*/ 	.byte	0x03, 0x1b
        /*006e*/ 	.short	0x00ff


	//----- nvinfo : EIATTR_MERCURY_ISA_VERSION
	.align		4
        /*0070*/ 	.byte	0x03, 0x5f
        /*0072*/ 	.short	0x0101


	//----- nvinfo : EIATTR_VRC_CTA_INIT_COUNT
	.align		4
        /*0074*/ 	.byte	0x02, 0x4a
	.zero		1
	.zero		1


	//----- nvinfo : EIATTR_EXIT_INSTR_OFFSETS
	.align		4
        /*0078*/ 	.byte	0x04, 0x1c
        /*007a*/ 	.short	(.L_33 - .L_32)


	//   ....[0]....
.L_32:
        /*007c*/ 	.word	0x000000a0


	//   ....[1]....
        /*0080*/ 	.word	0x000003b0


	//   ....[2]....
        /*0084*/ 	.word	0x000004e0


	//   ....[3]....
        /*0088*/ 	.word	0x000005b0


	//   ....[4]....
        /*008c*/ 	.word	0x00000600


	//   ....[5]....
        /*0090*/ 	.word	0x00001090


	//----- nvinfo : EIATTR_CBANK_PARAM_SIZE
	.align		4
.L_33:
        /*0094*/ 	.byte	0x03, 0x19
        /*0096*/ 	.short	0x0024


	//----- nvinfo : EIATTR_PARAM_CBANK
	.align		4
        /*0098*/ 	.byte	0x04, 0x0a
        /*009a*/ 	.short	(.L_35 - .L_34)
	.align		4
.L_34:
        /*009c*/ 	.word	index@(.nv.constant0._Z20matMulKernel_exer1_bPiS_S_jjj)
        /*00a0*/ 	.short	0x0380
        /*00a2*/ 	.short	0x0024


	//----- nvinfo : EIATTR_SW_WAR
	.align		4
.L_35:
        /*00a4*/ 	.byte	0x04, 0x36
        /*00a6*/ 	.short	(.L_37 - .L_36)
.L_36:
        /*00a8*/ 	.word	0x00000008
.L_37:


//--------------------- .nv.info._Z20matMulKernel_exer1_aPiS_S_jjj --------------------------
	.section	.nv.info._Z20matMulKernel_exer1_aPiS_S_jjj,"",@"SHT_CUDA_INFO"
	.sectionflags	@""
	.align	4


	//----- nvinfo : EIATTR_CUDA_API_VERSION
	.align		4
        /*0000*/ 	.byte	0x04, 0x37
        /*0002*/ 	.short	(.L_39 - .L_38)
.L_38:
        /*0004*/ 	.word	0x00000082


	//----- nvinfo : EIATTR_KPARAM_INFO
	.align		4
.L_39:
        /*0008*/ 	.byte	0x04, 0x17
        /*000a*/ 	.short	(.L_41 - .L_40)
.L_40:
        /*000c*/ 	.word	0x00000000
        /*0010*/ 	.short	0x0005
        /*0012*/ 	.short	0x0020
        /*0014*/ 	.byte	0x00, 0xf0, 0x11, 0x00


	//----- nvinfo : EIATTR_KPARAM_INFO
	.align		4
.L_41:
        /*0018*/ 	.byte	0x04, 0x17
        /*001a*/ 	.short	(.L_43 - .L_42)
.L_42:
        /*001c*/ 	.word	0x00000000
        /*0020*/ 	.short	0x0004
        /*0022*/ 	.short	0x001c
        /*0024*/ 	.byte	0x00, 0xf0, 0x11, 0x00


	//----- nvinfo : EIATTR_KPARAM_INFO
	.align		4
.L_43:
        /*0028*/ 	.byte	0x04, 0x17
        /*002a*/ 	.short	(.L_45 - .L_44)
.L_44:
        /*002c*/ 	.word	0x00000000
        /*0030*/ 	.short	0x0003
        /*0032*/ 	.short	0x0018
        /*0034*/ 	.byte	0x00, 0xf0, 0x11, 0x00


	//----- nvinfo : EIATTR_KPARAM_INFO
	.align		4
.L_45:
        /*0038*/ 	.byte	0x04, 0x17
        /*003a*/ 	.short	(.L_47 - .L_46)
.L_46:
        /*003c*/ 	.word	0x00000000
        /*0040*/ 	.short	0x0002
        /*0042*/ 	.short	0x0010
        /*0044*/ 	.byte	0x00, 0xf5, 0x21, 0x00


	//----- nvinfo : EIATTR_KPARAM_INFO
	.align		4
.L_47:
        /*0048*/ 	.byte	0x04, 0x17
        /*004a*/ 	.short	(.L_49 - .L_48)
.L_48:
        /*004c*/ 	.word	0x00000000
        /*0050*/ 	.short	0x0001
        /*0052*/ 	.short	0x0008
        /*0054*/ 	.byte	0x00, 0xf5, 0x21, 0x00


	//----- nvinfo : EIATTR_KPARAM_INFO
	.align		4
.L_49:
        /*0058*/ 	.byte	0x04, 0x17
        /*005a*/ 	.short	(.L_51 - .L_50)
.L_50:
        /*005c*/ 	.word	0x00000000
        /*0060*/ 	.short	0x0000
        /*0062*/ 	.short	0x0000
        /*0064*/ 	.byte	0x00, 0xf5, 0x21, 0x00


	//----- nvinfo : EIATTR_SPARSE_MMA_MASK
	.align		4
.L_51:
        /*0068*/ 	.byte	0x03, 0x50
        /*006a*/ 	.short	0x0000


	//----- nvinfo : EIATTR_MAXREG_COUNT
	.align		4
        /*006c*/ 	.byte	0x03, 0x1b
        /*006e*/ 	.short	0x00ff


	//----- nvinfo : EIATTR_MERCURY_ISA_VERSION
	.align		4
        /*0070*/ 	.byte	0x03, 0x5f
        /*0072*/ 	.short	0x0101


	//----- nvinfo : EIATTR_VRC_CTA_INIT_COUNT
	.align		4
        /*0074*/ 	.byte	0x02, 0x4a
	.zero		1
	.zero		1


	//----- nvinfo : EIATTR_EXIT_INSTR_OFFSETS
	.align		4
        /*0078*/ 	.byte	0x04, 0x1c
        /*007a*/ 	.short	(.L_53 - .L_52)


	//   ....[0]....
.L_52:
        /*007c*/ 	.word	0x00000090


	//   ....[1]....
        /*0080*/ 	.word	0x00000330


	//   ....[2]....
        /*0084*/ 	.word	0x00000460


	//   ....[3]....
        /*0088*/ 	.word	0x00000530


	//   ....[4]....
        /*008c*/ 	.word	0x00000580


	//   ....[5]....
        /*0090*/ 	.word	0x00000fa0


	//----- nvinfo : EIATTR_CBANK_PARAM_SIZE
	.align		4
.L_53:
        /*0094*/ 	.byte	0x03, 0x19
        /*0096*/ 	.short	0x0024


	//----- nvinfo : EIATTR_PARAM_CBANK
	.align		4
        /*0098*/ 	.byte	0x04, 0x0a
        /*009a*/ 	.short	(.L_55 - .L_54)
	.align		4
.L_54:
        /*009c*/ 	.word	index@(.nv.constant0._Z20matMulKernel_exer1_aPiS_S_jjj)
        /*00a0*/ 	.short	0x0380
        /*00a2*/ 	.short	0x0024


	//----- nvinfo : EIATTR_SW_WAR
	.align		4
.L_55:
        /*00a4*/ 	.byte	0x04, 0x36
        /*00a6*/ 	.short	(.L_57 - .L_56)
.L_56:
        /*00a8*/ 	.word	0x00000008
.L_57:


//--------------------- .nv.info._Z12matMulKernelPiS_S_jjj --------------------------
	.section	.nv.info._Z12matMulKernelPiS_S_jjj,"",@"SHT_CUDA_INFO"
	.sectionflags	@""
	.align	4


	//----- nvinfo : EIATTR_CUDA_API_VERSION
	.align		4
        /*0000*/ 	.byte	0x04, 0x37
        /*0002*/ 	.short	(.L_59 - .L_58)
.L_58:
        /*0004*/ 	.word	0x00000082


	//----- nvinfo : EIATTR_KPARAM_INFO
	.align		4
.L_59:
        /*0008*/ 	.byte	0x04, 0x17
        /*000a*/ 	.short	(.L_61 - .L_60)
.L_60:
        /*000c*/ 	.word	0x00000000
        /*0010*/ 	.short	0x0005
        /*0012*/ 	.short	0x0020
        /*0014*/ 	.byte	0x00, 0xf0, 0x11, 0x00


	//----- nvinfo : EIATTR_KPARAM_INFO
	.align		4
.L_61:
        /*0018*/ 	.byte	0x04, 0x17
        /*001a*/ 	.short	(.L_63 - .L_62)
.L_62:
        /*001c*/ 	.word	0x00000000
        /*0020*/ 	.short	0x0004
        /*0022*/ 	.short	0x001c
        /*0024*/ 	.byte	0x00, 0xf0, 0x11, 0x00


	//----- nvinfo : EIATTR_KPARAM_INFO
	.align		4
.L_63:
        /*0028*/ 	.byte	0x04, 0x17
        /*002a*/ 	.short	(.L_65 - .L_64)
.L_64:
        /*002c*/ 	.word	0x00000000
        /*0030*/ 	.short	0x0003
        /*0032*/ 	.short	0x0018
        /*0034*/ 	.byte	0x00, 0xf0, 0x11, 0x00


	//----- nvinfo : EIATTR_KPARAM_INFO
	.align		4
.L_65:
        /*0038*/ 	.byte	0x04, 0x17
        /*003a*/ 	.short	(.L_67 - .L_66)
.L_66:
        /*003c*/ 	.word	0x00000000
        /*0040*/ 	.short	0x0002
        /*0042*/ 	.short	0x0010
        /*0044*/ 	.byte	0x00, 0xf5, 0x21, 0x00


	//----- nvinfo : EIATTR_KPARAM_INFO
	.align		4
.L_67:
        /*0048*/ 	.byte	0x04, 0x17
        /*004a*/ 	.short	(.L_69 - .L_68)
.L_68:
        /*004c*/ 	.word	0x00000000
        /*0050*/ 	.short	0x0001
        /*0052*/ 	.short	0x0008
        /*0054*/ 	.byte	0x00, 0xf5, 0x21, 0x00


	//----- nvinfo : EIATTR_KPARAM_INFO
	.align		4
.L_69:
        /*0058*/ 	.byte	0x04, 0x17
        /*005a*/ 	.short	(.L_71 - .L_70)
.L_70:
        /*005c*/ 	.word	0x00000000
        /*0060*/ 	.short	0x0000
        /*0062*/ 	.short	0x0000
        /*0064*/ 	.byte	0x00, 0xf5, 0x21, 0x00


	//----- nvinfo : EIATTR_SPARSE_MMA_MASK
	.align		4
.L_71:
        /*0068*/ 	.byte	0x03, 0x50
        /*006a*/ 	.short	0x0000


	//----- nvinfo : EIATTR_MAXREG_COUNT
	.align		4
        /*006c*/ 	.byte	0x03, 0x1b
        /*006e*/ 	.short	0x00ff


	//----- nvinfo : EIATTR_MERCURY_ISA_VERSION
	.align		4
        /*0070*/ 	.byte	0x03, 0x5f
        /*0072*/ 	.short	0x0101


	//----- nvinfo : EIATTR_VRC_CTA_INIT_COUNT
	.align		4
        /*0074*/ 	.byte	0x02, 0x4a
	.zero		1
	.zero		1


	//----- nvinfo : EIATTR_EXIT_INSTR_OFFSETS
	.align		4
        /*0078*/ 	.byte	0x04, 0x1c
        /*007a*/ 	.short	(.L_73 - .L_72)


	//   ....[0]....
.L_72:
        /*007c*/ 	.word	0x000000e0


	//   ....[1]....
        /*0080*/ 	.word	0x00000a90


	//----- nvinfo : EIATTR_CBANK_PARAM_SIZE
	.align		4
.L_73:
        /*0084*/ 	.byte	0x03, 0x19
        /*0086*/ 	.short	0x0024


	//----- nvinfo : EIATTR_PARAM_CBANK
	.align		4
        /*0088*/ 	.byte	0x04, 0x0a
        /*008a*/ 	.short	(.L_75 - .L_74)
	.align		4
.L_74:
        /*008c*/ 	.word	index@(.nv.constant0._Z12matMulKernelPiS_S_jjj)
        /*0090*/ 	.short	0x0380
        /*0092*/ 	.short	0x0024


	//----- nvinfo : EIATTR_SW_WAR
	.align		4
.L_75:
        /*0094*/ 	.byte	0x04, 0x36
        /*0096*/ 	.short	(.L_77 - .L_76)
.L_76:
        /*0098*/ 	.word	0x00000008
.L_77:


//--------------------- .nv.callgraph             --------------------------
	.section	.nv.callgraph,"",@"SHT_CUDA_CALLGRAPH"
	.align	4
	.sectionentsize	8
	.align		4
        /*0000*/ 	.word	0x00000000
	.align		4
        /*0004*/ 	.word	0xffffffff
	.align		4
        /*0008*/ 	.word	0x00000000
	.align		4
        /*000c*/ 	.word	0xfffffffe
	.align		4
        /*0010*/ 	.word	0x00000000
	.align		4
        /*0014*/ 	.word	0xfffffffd
	.align		4
        /*0018*/ 	.word	0x00000000
	.align		4
        /*001c*/ 	.word	0xfffffffc


//--------------------- .text._Z20matMulKernel_exer1_bPiS_S_jjj --------------------------
	.section	.text._Z20matMulKernel_exer1_bPiS_S_jjj,"ax",@progbits
	.align	128
        .global         _Z20matMulKernel_exer1_bPiS_S_jjj
        .type           _Z20matMulKernel_exer1_bPiS_S_jjj,@function
        .size           _Z20matMulKernel_exer1_bPiS_S_jjj,(.L_x_27 - _Z20matMulKernel_exer1_bPiS_S_jjj)
        .other          _Z20matMulKernel_exer1_bPiS_S_jjj,@"STO_CUDA_ENTRY STV_DEFAULT"
_Z20matMulKernel_exer1_bPiS_S_jjj:
.text._Z20matMulKernel_exer1_bPiS_S_jjj:
[----:B------:R-:W-:Y:S01]  /*0000*/  LDC R1, c[0x0][0x37c] ;  /* 0x0000df00ff017b82 */ /* 0x000fe20000000800 */
[----:B------:R-:W0:Y:S07]  /*0010*/  S2R R6, SR_TID.X ;  /* 0x0000000000067919 */ /* 0x000e2e0000002100 */
[----:B------:R-:W1:Y:S01]  /*0020*/  S2UR UR5, SR_CTAID.X ;  /* 0x00000000000579c3 */ /* 0x000e620000002500 */
[----:B------:R-:W1:Y:S07]  /*0030*/  LDCU UR4, c[0x0][0x360] ;  /* 0x00006c00ff0477ac */ /* 0x000e6e0008000800 */
[----:B------:R-:W2:Y:S08]  /*0040*/  LDC R2, c[0x0][0x398] ;  /* 0x0000e600ff027b82 */ /* 0x000eb00000000800 */
[----:B------:R-:W3:Y:S01]  /*0050*/  LDC R9, c[0x0][0x3a0] ;  /* 0x0000e800ff097b82 */ /* 0x000ee20000000800 */
[----:B-1----:R-:W-:-:S06]  /*0060*/  UIMAD UR4, UR4, UR5, URZ ;  /* 0x00000005040472a4 */ /* 0x002fcc000f8e02ff */
[----:B0-----:R-:W-:Y:S02]  /*0070*/  IADD3 R0, PT, PT, R6, UR4, RZ ;  /* 0x0000000406007c10 */ /* 0x001fe4000fffe0ff */
[----:B--2---:R-:W-:-:S04]  /*0080*/  ISETP.NE.AND P0, PT, R2, RZ, PT ;  /* 0x000000ff0200720c */ /* 0x004fc80003f05270 */
[----:B---3--:R-:W-:-:S13]  /*0090*/  ISETP.GE.U32.OR P0, PT, R0, R9, !P0 ;  /* 0x000000090000720c */ /* 0x008fda0004706470 */
[----:B------:R-:W-:Y:S05]  /*00a0*/  @P0 EXIT ;  /* 0x000000000000094d */ /* 0x000fea0003800000 */
[----:B------:R-:W0:Y:S01]  /*00b0*/  LDCU UR5, c[0x0][0x39c] ;  /* 0x00007380ff0577ac */ /* 0x000e220008000800 */
[----:B------:R-:W1:Y:S01]  /*00c0*/  LDCU.64 UR8, c[0x0][0x358] ;  /* 0x00006b00ff0877ac */ /* 0x000e620008000a00 */
[----:B0-----:R-:W-:-:S09]  /*00d0*/  UISETP.NE.AND UP0, UPT, UR5, URZ, UPT ;  /* 0x000000ff0500728c */ /* 0x001fd2000bf05270 */
[----:B-1----:R-:W-:Y:S05]  /*00e0*/  BRA.U UP0, `(.L_x_0) ;  /* 0x0000000500487547 */ /* 0x002fea000b800000 */
[C---:B------:R-:W-:Y:S02]  /*00f0*/  IADD3 R4, PT, PT, R2.reuse, -0x1, RZ ;  /* 0xffffffff02047810 */ /* 0x040fe40007ffe0ff */
[----:B------:R-:W-:Y:S02]  /*0100*/  LOP3.LUT R3, R2, 0x7, RZ, 0xc0, !PT ;  /* 0x0000000702037812 */ /* 0x000fe400078ec0ff */
[----:B------:R-:W-:Y:S01]  /*0110*/  ISETP.GE.U32.AND P1, PT, R4, 0x7, PT ;  /* 0x000000070400780c */ /* 0x000fe20003f26070 */
[----:B------:R-:W-:Y:S01]  /*0120*/  HFMA2 R4, -RZ, RZ, 0, 0 ;  /* 0x00000000ff047431 */ /* 0x000fe200000001ff */
[----:B------:R-:W-:-:S11]  /*0130*/  ISETP.NE.AND P0, PT, R3, RZ, PT ;  /* 0x000000ff0300720c */ /* 0x000fd60003f05270 */
[----:B------:R-:W-:Y:S05]  /*0140*/  @!P1 BRA `(.L_x_1) ;  /* 0x0000000000989947 */ /* 0x000fea0003800000 */
[----:B------:R-:W0:Y:S01]  /*0150*/  LDC.64 R14, c[0x0][0x390] ;  /* 0x0000e400ff0e7b82 */ /* 0x000e220000000a00 */
[----:B------:R-:W-:Y:S01]  /*0160*/  LOP3.LUT R4, R2, 0xfffffff8, RZ, 0xc0, !PT ;  /* 0xfffffff802047812 */ /* 0x000fe200078ec0ff */
[C---:B------:R-:W-:Y:S01]  /*0170*/  IMAD R8, R9.reuse, 0x3, R0 ;  /* 0x0000000309087824 */ /* 0x040fe200078e0200 */
[C---:B------:R-:W-:Y:S01]  /*0180*/  IADD3 R13, PT, PT, R9.reuse, UR4, R6 ;  /* 0x00000004090d7c10 */ /* 0x040fe2000fffe006 */
[C-C-:B------:R-:W-:Y:S01]  /*0190*/  IMAD R12, R9.reuse, 0x5, R0.reuse ;  /* 0x00000005090c7824 */ /* 0x140fe200078e0200 */
[CC--:B------:R-:W-:Y:S01]  /*01a0*/  LEA R6, R9.reuse, R0.reuse, 0x1 ;  /* 0x0000000009067211 */ /* 0x0c0fe200078e08ff */
[C-C-:B------:R-:W-:Y:S01]  /*01b0*/  IMAD R5, R9.reuse, 0x6, R0.reuse ;  /* 0x0000000609057824 */ /* 0x140fe200078e0200 */
[CC--:B------:R-:W-:Y:S01]  /*01c0*/  LEA R10, R9.reuse, R0.reuse, 0x2 ;  /* 0x00000000090a7211 */ /* 0x0c0fe200078e10ff */
[----:B------:R-:W-:Y:S01]  /*01d0*/  IMAD R7, R9, 0x7, R0 ;  /* 0x0000000709077824 */ /* 0x000fe200078e0200 */
[----:B------:R-:W-:Y:S02]  /*01e0*/  MOV R11, R0 ;  /* 0x00000000000b7202 */ /* 0x000fe40000000f00 */
[----:B------:R-:W-:-:S07]  /*01f0*/  IADD3 R28, PT, PT, -R4, RZ, RZ ;  /* 0x000000ff041c7210 */ /* 0x000fce0007ffe1ff */
.L_x_2:
[----:B------:R-:W-:Y:S01]  /*0200*/  IADD3 R28, PT, PT, R28, 0x8, RZ ;  /* 0x000000081c1c7810 */ /* 0x000fe20007ffe0ff */
[--C-:B0-2---:R-:W-:Y:S01]  /*0210*/  IMAD.WIDE.U32 R18, R11, 0x4, R14.reuse ;  /* 0x000000040b127825 */ /* 0x105fe200078e000e */
[----:B------:R-:W-:Y:S02]  /*0220*/  LEA R11, R9, R11, 0x3 ;  /* 0x0000000b090b7211 */ /* 0x000fe400078e18ff */
[----:B------:R-:W-:Y:S01]  /*0230*/  ISETP.NE.AND P1, PT, R28, RZ, PT ;  /* 0x000000ff1c00720c */ /* 0x000fe20003f25270 */
[--C-:B------:R-:W-:Y:S01]  /*0240*/  IMAD.WIDE.U32 R16, R13, 0x4, R14.reuse ;  /* 0x000000040d107825 */ /* 0x100fe200078e000e */
[----:B------:R0:W-:Y:S01]  /*0250*/  STG.E desc[UR8][R18.64], RZ ;  /* 0x000000ff12007986 */ /* 0x0001e2000c101908 */
[C---:B------:R-:W-:Y:S02]  /*0260*/  LEA R13, R9.reuse, R13, 0x3 ;  /* 0x0000000d090d7211 */ /* 0x040fe400078e18ff */
[----:B------:R-:W-:Y:S01]  /*0270*/  IMAD.WIDE.U32 R26, R6, 0x4, R14 ;  /* 0x00000004061a7825 */ /* 0x000fe200078e000e */
[----:B------:R1:W-:Y:S01]  /*0280*/  STG.E desc[UR8][R16.64], RZ ;  /* 0x000000ff10007986 */ /* 0x0003e2000c101908 */
[----:B------:R-:W-:-:S02]  /*0290*/  LEA R6, R9, R6, 0x3 ;  /* 0x0000000609067211 */ /* 0x000fc400078e18ff */
[--C-:B------:R-:W-:Y:S01]  /*02a0*/  IMAD.WIDE.U32 R24, R8, 0x4, R14.reuse ;  /* 0x0000000408187825 */ /* 0x100fe200078e000e */
[----:B------:R2:W-:Y:S01]  /*02b0*/  STG.E desc[UR8][R26.64], RZ ;  /* 0x000000ff1a007986 */ /* 0x0005e2000c101908 */
[C---:B------:R-:W-:Y:S02]  /*02c0*/  LEA R8, R9.reuse, R8, 0x3 ;  /* 0x0000000809087211 */ /* 0x040fe400078e18ff */
[--C-:B0-----:R-:W-:Y:S01]  /*02d0*/  IMAD.WIDE.U32 R18, R12, 0x4, R14.reuse ;  /* 0x000000040c127825 */ /* 0x101fe200078e000e */
[----:B------:R2:W-:Y:S01]  /*02e0*/  STG.E desc[UR8][R24.64], RZ ;  /* 0x000000ff18007986 */ /* 0x0005e2000c101908 */
[C---:B------:R-:W-:Y:S02]  /*02f0*/  LEA R12, R9.reuse, R12, 0x3 ;  /* 0x0000000c090c7211 */ /* 0x040fe400078e18ff */
[----:B-1----:R-:W-:Y:S01]  /*0300*/  IMAD.WIDE.U32 R16, R10, 0x4, R14 ;  /* 0x000000040a107825 */ /* 0x002fe200078e000e */
[----:B------:R-:W-:-:S03]  /*0310*/  LEA R10, R9, R10, 0x3 ;  /* 0x0000000a090a7211 */ /* 0x000fc600078e18ff */
[--C-:B------:R-:W-:Y:S01]  /*0320*/  IMAD.WIDE.U32 R20, R5, 0x4, R14.reuse ;  /* 0x0000000405147825 */ /* 0x100fe200078e000e */
[----:B------:R2:W-:Y:S01]  /*0330*/  STG.E desc[UR8][R16.64], RZ ;  /* 0x000000ff10007986 */ /* 0x0005e2000c101908 */
[----:B------:R-:W-:Y:S02]  /*0340*/  LEA R5, R9, R5, 0x3 ;  /* 0x0000000509057211 */ /* 0x000fe400078e18ff */
[----:B------:R-:W-:Y:S01]  /*0350*/  IMAD.WIDE.U32 R22, R7, 0x4, R14 ;  /* 0x0000000407167825 */ /* 0x000fe200078e000e */
[----:B------:R2:W-:Y:S01]  /*0360*/  STG.E desc[UR8][R18.64], RZ ;  /* 0x000000ff12007986 */ /* 0x0005e2000c101908 */
[----:B------:R-:W-:-:S03]  /*0370*/  LEA R7, R9, R7, 0x3 ;  /* 0x0000000709077211 */ /* 0x000fc600078e18ff */
[----:B------:R2:W-:Y:S04]  /*0380*/  STG.E desc[UR8][R20.64], RZ ;  /* 0x000000ff14007986 */ /* 0x0005e8000c101908 */
[----:B------:R2:W-:Y:S01]  /*0390*/  STG.E desc[UR8][R22.64], RZ ;  /* 0x000000ff16007986 */ /* 0x0005e2000c101908 */
[----:B------:R-:W-:Y:S05]  /*03a0*/  @P1 BRA `(.L_x_2) ;  /* 0xfffffffc00941947 */ /* 0x000fea000383ffff */
.L_x_1:
[----:B------:R-:W-:Y:S05]  /*03b0*/  @!P0 EXIT ;  /* 0x000000000000894d */ /* 0x000fea0003800000 */
[----:B------:R-:W-:Y:S02]  /*03c0*/  ISETP.GE.U32.AND P0, PT, R3, 0x4, PT ;  /* 0x000000040300780c */ /* 0x000fe40003f06070 */
[----:B------:R-:W-:-:S04]  /*03d0*/  LOP3.LUT R5, R2, 0x3, RZ, 0xc0, !PT ;  /* 0x0000000302057812 */ /* 0x000fc800078ec0ff */
[----:B------:R-:W-:-:S07]  /*03e0*/  ISETP.NE.AND P1, PT, R5, RZ, PT ;  /* 0x000000ff0500720c */ /* 0x000fce0003f25270 */
[----:B------:R-:W-:Y:S06]  /*03f0*/  @!P0 BRA `(.L_x_3) ;  /* 0x0000000000388947 */ /* 0x000fec0003800000 */
[----:B------:R-:W0:Y:S01]  /*0400*/  LDC.64 R14, c[0x0][0x390] ;  /* 0x0000e400ff0e7b82 */ /* 0x000e220000000a00 */
[C---:B------:R-:W-:Y:S01]  /*0410*/  IMAD R6, R4.reuse, R9, R0 ;  /* 0x0000000904067224 */ /* 0x040fe200078e0200 */
[----:B------:R-:W-:-:S04]  /*0420*/  IADD3 R4, PT, PT, R4, 0x4, RZ ;  /* 0x0000000404047810 */ /* 0x000fc80007ffe0ff */
[----:B------:R-:W-:-:S04]  /*0430*/  IADD3 R10, PT, PT, R6, R9, RZ ;  /* 0x00000009060a7210 */ /* 0x000fc80007ffe0ff */
[----:B------:R-:W-:-:S04]  /*0440*/  IADD3 R12, PT, PT, R10, R9, RZ ;  /* 0x000000090a0c7210 */ /* 0x000fc80007ffe0ff */
[----:B------:R-:W-:Y:S01]  /*0450*/  IADD3 R3, PT, PT, R12, R9, RZ ;  /* 0x000000090c037210 */ /* 0x000fe20007ffe0ff */
[----:B0-----:R-:W-:-:S04]  /*0460*/  IMAD.WIDE.U32 R6, R6, 0x4, R14 ;  /* 0x0000000406067825 */ /* 0x001fc800078e000e */
[--C-:B------:R-:W-:Y:S01]  /*0470*/  IMAD.WIDE.U32 R10, R10, 0x4, R14.reuse ;  /* 0x000000040a0a7825 */ /* 0x100fe200078e000e */
[----:B------:R0:W-:Y:S03]  /*0480*/  STG.E desc[UR8][R6.64], RZ ;  /* 0x000000ff06007986 */ /* 0x0001e6000c101908 */
[--C-:B------:R-:W-:Y:S01]  /*0490*/  IMAD.WIDE.U32 R12, R12, 0x4, R14.reuse ;  /* 0x000000040c0c7825 */ /* 0x100fe200078e000e */
[----:B------:R0:W-:Y:S03]  /*04a0*/  STG.E desc[UR8][R10.64], RZ ;  /* 0x000000ff0a007986 */ /* 0x0001e6000c101908 */
[----:B------:R-:W-:Y:S01]  /*04b0*/  IMAD.WIDE.U32 R14, R3, 0x4, R14 ;  /* 0x00000004030e7825 */ /* 0x000fe200078e000e */
[----:B------:R0:W-:Y:S04]  /*04c0*/  STG.E desc[UR8][R12.64], RZ ;  /* 0x000000ff0c007986 */ /* 0x0001e8000c101908 */
[----:B------:R0:W-:Y:S02]  /*04d0*/  STG.E desc[UR8][R14.64], RZ ;  /* 0x000000ff0e007986 */ /* 0x0001e4000c101908 */
.L_x_3:
[----:B------:R-:W-:Y:S05]  /*04e0*/  @!P1 EXIT ;  /* 0x000000000000994d */ /* 0x000fea0003800000 */
[----:B------:R-:W-:Y:S02]  /*04f0*/  ISETP.NE.AND P0, PT, R5, 0x1, PT ;  /* 0x000000010500780c */ /* 0x000fe40003f05270 */
[----:B------:R-:W-:-:S04]  /*0500*/  LOP3.LUT R2, R2, 0x1, RZ, 0xc0, !PT ;  /* 0x0000000102027812 */ /* 0x000fc800078ec0ff */
[----:B------:R-:W-:-:S07]  /*0510*/  ISETP.NE.U32.AND P1, PT, R2, 0x1, PT ;  /* 0x000000010200780c */ /* 0x000fce0003f25070 */
[----:B------:R-:W-:Y:S06]  /*0520*/  @!P0 BRA `(.L_x_4) ;  /* 0x0000000000208947 */ /* 0x000fec0003800000 */
[----:B------:R-:W1:Y:S01]  /*0530*/  LDC.64 R2, c[0x0][0x390] ;  /* 0x0000e400ff027b82 */ /* 0x000e620000000a00 */
[C---:B0-----:R-:W-:Y:S01]  /*0540*/  IMAD R6, R4.reuse, R9, R0 ;  /* 0x0000000904067224 */ /* 0x041fe200078e0200 */
[----:B------:R-:W-:-:S04]  /*0550*/  IADD3 R4, PT, PT, R4, 0x2, RZ ;  /* 0x0000000204047810 */ /* 0x000fc80007ffe0ff */
[C---:B------:R-:W-:Y:S01]  /*0560*/  IADD3 R5, PT, PT, R6.reuse, R9, RZ ;  /* 0x0000000906057210 */ /* 0x040fe20007ffe0ff */
[----:B-1----:R-:W-:-:S04]  /*0570*/  IMAD.WIDE.U32 R6, R6, 0x4, R2 ;  /* 0x0000000406067825 */ /* 0x002fc800078e0002 */
[----:B------:R-:W-:Y:S01]  /*0580*/  IMAD.WIDE.U32 R2, R5, 0x4, R2 ;  /* 0x0000000405027825 */ /* 0x000fe200078e0002 */
[----:B------:R1:W-:Y:S04]  /*0590*/  STG.E desc[UR8][R6.64], RZ ;  /* 0x000000ff06007986 */ /* 0x0003e8000c101908 */
[----:B------:R1:W-:Y:S02]  /*05a0*/  STG.E desc[UR8][R2.64], RZ ;  /* 0x000000ff02007986 */ /* 0x0003e4000c101908 */
.L_x_4:
[----:B------:R-:W-:Y:S05]  /*05b0*/  @P1 EXIT ;  /* 0x000000000000194d */ /* 0x000fea0003800000 */
[----:B-1----:R-:W1:Y:S01]  /*05c0*/  LDC.64 R2, c[0x0][0x390] ;  /* 0x0000e400ff027b82 */ /* 0x002e620000000a00 */
[----:B------:R-:W-:-:S04]  /*05d0*/  IMAD R9, R4, R9, R0 ;  /* 0x0000000904097224 */ /* 0x000fc800078e0200 */
[----:B-1----:R-:W-:-:S05]  /*05e0*/  IMAD.WIDE.U32 R2, R9, 0x4, R2 ;  /* 0x0000000409027825 */ /* 0x002fca00078e0002 */
[----:B------:R-:W-:Y:S01]  /*05f0*/  STG.E desc[UR8][R2.64], RZ ;  /* 0x000000ff02007986 */ /* 0x000fe2000c101908 */
[----:B------:R-:W-:Y:S05]  /*0600*/  EXIT ;  /* 0x000000000000794d */ /* 0x000fea0003800000 */
.L_x_0:
[C---:B------:R-:W-:Y:S01]  /*0610*/  IADD3 R2, PT, PT, R9.reuse, UR4, R6 ;  /* 0x0000000409027c10 */ /* 0x040fe2000fffe006 */
[C-C-:B------:R-:W-:Y:S01]  /*0620*/  IMAD R4, R9.reuse, 0x3, R0.reuse ;  /* 0x0000000309047824 */ /* 0x140fe200078e0200 */
[CC--:B------:R-:W-:Y:S01]  /*0630*/  LEA R3, R9.reuse, R0.reuse, 0x1 ;  /* 0x0000000009037211 */ /* 0x0c0fe200078e08ff */
[C-C-:B------:R-:W-:Y:S01]  /*0640*/  IMAD R6, R9.reuse, 0x5, R0.reuse ;  /* 0x0000000509067824 */ /* 0x140fe200078e0200 */
[C---:B------:R-:W-:Y:S01]  /*0650*/  LEA R5, R9.reuse, R0, 0x2 ;  /* 0x0000000009057211 */ /* 0x040fe200078e10ff */
[C-C-:B------:R-:W-:Y:S01]  /*0660*/  IMAD R7, R9.reuse, 0x6, R0.reuse ;  /* 0x0000000609077824 */ /* 0x140fe200078e0200 */
[----:B------:R-:W-:Y:S01]  /*0670*/  ULOP3.LUT UR6, UR5, 0x7, URZ, 0xc0, !UPT ;  /* 0x0000000705067892 */ /* 0x000fe2000f8ec0ff */
[----:B------:R-:W-:Y:S01]  /*0680*/  IMAD R8, R9, 0x7, R0 ;  /* 0x0000000709087824 */ /* 0x000fe200078e0200 */
[----:B------:R-:W-:Y:S01]  /*0690*/  MOV R9, RZ ;  /* 0x000000ff00097202 */ /* 0x000fe20000000f00 */
[----:B------:R-:W-:-:S12]  /*06a0*/  ULOP3.LUT UR5, UR5, 0xfffffff8, URZ, 0xc0, !UPT ;  /* 0xfffffff805057892 */ /* 0x000fd8000f8ec0ff */
.L_x_9:
[----:B------:R-:W0:Y:S01]  /*06b0*/  LDC R10, c[0x0][0x39c] ;  /* 0x0000e700ff0a7b82 */ /* 0x000e220000000800 */
[----:B------:R-:W-:Y:S01]  /*06c0*/  HFMA2 R11, -RZ, RZ, 0, 0 ;  /* 0x00000000ff0b7431 */ /* 0x000fe200000001ff */
[----:B------:R-:W-:Y:S02]  /*06d0*/  MOV R22, RZ ;  /* 0x000000ff00167202 */ /* 0x000fe40000000f00 */
[----:B0-----:R-:W-:-:S13]  /*06e0*/  ISETP.GE.U32.AND P0, PT, R10, 0x8, PT ;  /* 0x000000080a00780c */ /* 0x001fda0003f06070 */
[----:B------:R-:W-:Y:S05]  /*06f0*/  @!P0 BRA `(.L_x_5) ;  /* 0x0000000400288947 */ /* 0x000fea0003800000 */
[----:B------:R-:W-:Y:S01]  /*0700*/  IMAD R21, R9, R10, 0x3 ;  /* 0x0000000309157424 */ /* 0x000fe200078e020a */
[----:B------:R-:W-:Y:S01]  /*0710*/  MOV R22, RZ ;  /* 0x000000ff00167202 */ /* 0x000fe20000000f00 */
[----:B------:R-:W-:Y:S01]  /*0720*/  IMAD.MOV.U32 R29, RZ, RZ, R6 ;  /* 0x000000ffff1d7224 */ /* 0x000fe200078e0006 */
[----:B------:R-:W-:Y:S01]  /*0730*/  MOV R23, R0 ;  /* 0x0000000000177202 */ /* 0x000fe20000000f00 */
[----:B------:R-:W-:Y:S01]  /*0740*/  UIADD3 UR4, UPT, UPT, -UR5, URZ, URZ ;  /* 0x000000ff05047290 */ /* 0x000fe2000fffe1ff */
[----:B------:R-:W-:Y:S02]  /*0750*/  MOV R25, R8 ;  /* 0x0000000800197202 */ /* 0x000fe40000000f00 */
[----:B------:R-:W-:Y:S02]  /*0760*/  MOV R27, R7 ;  /* 0x00000007001b7202 */ /* 0x000fe40000000f00 */
[----:B------:R-:W-:Y:S02]  /*0770*/  MOV R18, R5 ;  /* 0x0000000500127202 */ /* 0x000fe40000000f00 */
[----:B------:R-:W-:-:S02]  /*0780*/  MOV R20, R4 ;  /* 0x0000000400147202 */ /* 0x000fc40000000f00 */
[----:B------:R-:W-:Y:S02]  /*0790*/  MOV R11, R3 ;  /* 0x00000003000b7202 */ /* 0x000fe40000000f00 */
[----:B------:R-:W-:-:S07]  /*07a0*/  MOV R19, R2 ;  /* 0x0000000200137202 */ /* 0x000fce0000000f00 */
.L_x_6:
[----:B------:R-:W0:Y:S01]  /*07b0*/  LDC.64 R12, c[0x0][0x380] ;  /* 0x0000e000ff0c7b82 */ /* 0x000e220000000a00 */
[----:B------:R-:W-:-:S07]  /*07c0*/  IADD3 R17, PT, PT, R21, -0x3, RZ ;  /* 0xfffffffd15117810 */ /* 0x000fce0007ffe0ff */
[----:B------:R-:W1:Y:S08]  /*07d0*/  LDC.64 R14, c[0x0][0x388] ;  /* 0x0000e200ff0e7b82 */ /* 0x000e700000000a00 */
[----:B------:R-:W2:Y:S01]  /*07e0*/  LDC R28, c[0x0][0x3a0] ;  /* 0x0000e800ff1c7b82 */ /* 0x000ea20000000800 */
[----:B0-----:R-:W-:-:S05]  /*07f0*/  IMAD.WIDE.U32 R16, R17, 0x4, R12 ;  /* 0x0000000411107825 */ /* 0x001fca00078e000c */
[----:B------:R1:W3:Y:S02]  /*0800*/  LDG.E R24, desc[UR8][R16.64] ;  /* 0x0000000810187981 */ /* 0x0002e4000c1e1900 */
[----:B-1----:R-:W-:-:S05]  /*0810*/  IMAD.WIDE.U32 R16, R23, 0x4, R14 ;  /* 0x0000000417107825 */ /* 0x002fca00078e000e */
[----:B------:R-:W3:Y:S02]  /*0820*/  LDG.E R26, desc[UR8][R16.64] ;  /* 0x00000008101a7981 */ /* 0x000ee4000c1e1900 */
[----:B---3--:R-:W-:Y:S01]  /*0830*/  IMAD R22, R24, R26, R22 ;  /* 0x0000001a18167224 */ /* 0x008fe200078e0216 */
[----:B------:R-:W-:-:S05]  /*0840*/  IADD3 R24, PT, PT, R21, -0x2, RZ ;  /* 0xfffffffe15187810 */ /* 0x000fca0007ffe0ff */
[----:B------:R-:W-:-:S05]  /*0850*/  IMAD.WIDE.U32 R16, R24, 0x4, R12 ;  /* 0x0000000418107825 */ /* 0x000fca00078e000c */
[----:B------:R0:W3:Y:S02]  /*0860*/  LDG.E R24, desc[UR8][R16.64] ;  /* 0x0000000810187981 */ /* 0x0000e4000c1e1900 */
[----:B0-----:R-:W-:-:S05]  /*0870*/  IMAD.WIDE.U32 R16, R19, 0x4, R14 ;  /* 0x0000000413107825 */ /* 0x001fca00078e000e */
[----:B------:R-:W3:Y:S02]  /*0880*/  LDG.E R26, desc[UR8][R16.64] ;  /* 0x00000008101a7981 */ /* 0x000ee4000c1e1900 */
[----:B---3--:R-:W-:Y:S01]  /*0890*/  IMAD R22, R24, R26, R22 ;  /* 0x0000001a18167224 */ /* 0x008fe200078e0216 */
[----:B------:R-:W-:-:S05]  /*08a0*/  IADD3 R24, PT, PT, R21, -0x1, RZ ;  /* 0xffffffff15187810 */ /* 0x000fca0007ffe0ff */
[----:B------:R-:W-:-:S05]  /*08b0*/  IMAD.WIDE.U32 R16, R24, 0x4, R12 ;  /* 0x0000000418107825 */ /* 0x000fca00078e000c */
[----:B------:R0:W3:Y:S02]  /*08c0*/  LDG.E R24, desc[UR8][R16.64] ;  /* 0x0000000810187981 */ /* 0x0000e4000c1e1900 */
[----:B0-----:R-:W-:-:S05]  /*08d0*/  IMAD.WIDE.U32 R16, R11, 0x4, R14 ;  /* 0x000000040b107825 */ /* 0x001fca00078e000e */
[----:B------:R0:W3:Y:S02]  /*08e0*/  LDG.E R26, desc[UR8][R16.64] ;  /* 0x00000008101a7981 */ /* 0x0000e4000c1e1900 */
[----:B0-----:R-:W-:-:S04]  /*08f0*/  IMAD.WIDE.U32 R16, R21, 0x4, R12 ;  /* 0x0000000415107825 */ /* 0x001fc800078e000c */
[----:B---3--:R-:W-:Y:S02]  /*0900*/  IMAD R22, R24, R26, R22 ;  /* 0x0000001a18167224 */ /* 0x008fe400078e0216 */
[----:B------:R0:W3:Y:S02]  /*0910*/  LDG.E R24, desc[UR8][R16.64] ;  /* 0x0000000810187981 */ /* 0x0000e4000c1e1900 */
[----:B0-----:R-:W-:-:S05]  /*0920*/  IMAD.WIDE.U32 R16, R20, 0x4, R14 ;  /* 0x0000000414107825 */ /* 0x001fca00078e000e */
[----:B------:R-:W3:Y:S02]  /*0930*/  LDG.E R26, desc[UR8][R16.64] ;  /* 0x00000008101a7981 */ /* 0x000ee4000c1e1900 */
[----:B---3--:R-:W-:Y:S01]  /*0940*/  IMAD R22, R24, R26, R22 ;  /* 0x0000001a18167224 */ /* 0x008fe200078e0216 */
[----:B------:R-:W-:-:S05]  /*0950*/  IADD3 R24, PT, PT, R21, 0x1, RZ ;  /* 0x0000000115187810 */ /* 0x000fca0007ffe0ff */
[----:B------:R-:W-:-:S05]  /*0960*/  IMAD.WIDE.U32 R16, R24, 0x4, R12 ;  /* 0x0000000418107825 */ /* 0x000fca00078e000c */
        /* <DEDUP_REMOVED lines=11> */
[----:B------:R-:W-:Y:S01]  /*0a20*/  IMAD.WIDE.U32 R16, R24, 0x4, R12 ;  /* 0x0000000418107825 */ /* 0x000fe200078e000c */
[----:B------:R-:W-:-:S05]  /*0a30*/  IADD3 R24, PT, PT, R21, 0x4, RZ ;  /* 0x0000000415187810 */ /* 0x000fca0007ffe0ff */
[----:B------:R-:W-:Y:S01]  /*0a40*/  IMAD.WIDE.U32 R12, R24, 0x4, R12 ;  /* 0x00000004180c7825 */ /* 0x000fe200078e000c */
[----:B------:R-:W3:Y:S04]  /*0a50*/  LDG.E R17, desc[UR8][R16.64] ;  /* 0x0000000810117981 */ /* 0x000ee8000c1e1900 */
[----:B------:R0:W4:Y:S02]  /*0a60*/  LDG.E R24, desc[UR8][R12.64] ;  /* 0x000000080c187981 */ /* 0x000124000c1e1900 */
[----:B0-----:R-:W-:-:S04]  /*0a70*/  IMAD.WIDE.U32 R12, R27, 0x4, R14 ;  /* 0x000000041b0c7825 */ /* 0x001fc800078e000e */
[----:B------:R-:W-:Y:S01]  /*0a80*/  IMAD.WIDE.U32 R14, R25, 0x4, R14 ;  /* 0x00000004190e7825 */ /* 0x000fe200078e000e */
[----:B------:R-:W3:Y:S05]  /*0a90*/  LDG.E R26, desc[UR8][R12.64] ;  /* 0x000000080c1a7981 */ /* 0x000eea000c1e1900 */
[----:B------:R-:W4:Y:S01]  /*0aa0*/  LDG.E R15, desc[UR8][R14.64] ;  /* 0x000000080e0f7981 */ /* 0x000f22000c1e1900 */
[----:B------:R-:W-:Y:S01]  /*0ab0*/  UIADD3 UR4, UPT, UPT, UR4, 0x8, URZ ;  /* 0x0000000804047890 */ /* 0x000fe2000fffe0ff */
[C---:B--2---:R-:W-:Y:S01]  /*0ac0*/  LEA R19, R28.reuse, R19, 0x3 ;  /* 0x000000131c137211 */ /* 0x044fe200078e18ff */
[C---:B------:R-:W-:Y:S01]  /*0ad0*/  IMAD R29, R28.reuse, 0x8, R29 ;  /* 0x000000081c1d7824 */ /* 0x040fe200078e021d */
[C---:B------:R-:W-:Y:S01]  /*0ae0*/  LEA R11, R28.reuse, R11, 0x3 ;  /* 0x0000000b1c0b7211 */ /* 0x040fe200078e18ff */
[----:B------:R-:W-:Y:S01]  /*0af0*/  UISETP.NE.AND UP0, UPT, UR4, URZ, UPT ;  /* 0x000000ff0400728c */ /* 0x000fe2000bf05270 */
[----:B------:R-:W-:-:S02]  /*0b00*/  LEA R20, R28, R20, 0x3 ;  /* 0x000000141c147211 */ /* 0x000fc400078e18ff */
[C---:B------:R-:W-:Y:S02]  /*0b10*/  LEA R18, R28.reuse, R18, 0x3 ;  /* 0x000000121c127211 */ /* 0x040fe400078e18ff */
[C---:B------:R-:W-:Y:S02]  /*0b20*/  LEA R27, R28.reuse, R27, 0x3 ;  /* 0x0000001b1c1b7211 */ /* 0x040fe400078e18ff */
[C---:B------:R-:W-:Y:S02]  /*0b30*/  LEA R25, R28.reuse, R25, 0x3 ;  /* 0x000000191c197211 */ /* 0x040fe400078e18ff */
[----:B------:R-:W-:Y:S02]  /*0b40*/  LEA R23, R28, R23, 0x3 ;  /* 0x000000171c177211 */ /* 0x000fe400078e18ff */
[----:B------:R-:W-:Y:S01]  /*0b50*/  IADD3 R21, PT, PT, R21, 0x8, RZ ;  /* 0x0000000815157810 */ /* 0x000fe20007ffe0ff */
[----:B---3--:R-:W-:-:S04]  /*0b60*/  IMAD R22, R17, R26, R22 ;  /* 0x0000001a11167224 */ /* 0x008fc800078e0216 */
[----:B----4-:R-:W-:Y:S01]  /*0b70*/  IMAD R22, R24, R15, R22 ;  /* 0x0000000f18167224 */ /* 0x010fe200078e0216 */
[----:B------:R-:W-:Y:S06]  /*0b80*/  BRA.U UP0, `(.L_x_6) ;  /* 0xfffffffd00087547 */ /* 0x000fec000b83ffff */
[----:B------:R-:W-:-:S07]  /*0b90*/  MOV R11, UR5 ;  /* 0x00000005000b7c02 */ /* 0x000fce0008000f00 */
.L_x_5:
[----:B------:R-:W-:-:S09]  /*0ba0*/  UISETP.NE.AND UP0, UPT, UR6, URZ, UPT ;  /* 0x000000ff0600728c */ /* 0x000fd2000bf05270 */
[----:B------:R-:W-:Y:S05]  /*0bb0*/  BRA.U !UP0, `(.L_x_7) ;  /* 0x0000000508107547 */ /* 0x000fea000b800000 */
[----:B------:R-:W-:-:S04]  /*0bc0*/  UIADD3 UR4, UPT, UPT, UR6, -0x1, URZ ;  /* 0xffffffff06047890 */ /* 0x000fc8000fffe0ff */
[----:B------:R-:W-:-:S09]  /*0bd0*/  UISETP.GE.U32.AND UP0, UPT, UR4, 0x3, UPT ;  /* 0x000000030400788c */ /* 0x000fd2000bf06070 */
[----:B------:R-:W-:Y:S05]  /*0be0*/  BRA.U !UP0, `(.L_x_8) ;  /* 0x0000000108807547 */ /* 0x000fea000b800000 */
[----:B------:R-:W0:Y:S01]  /*0bf0*/  LDCU UR4, c[0x0][0x3a0] ;  /* 0x00007400ff0477ac */ /* 0x000e220008000800 */
[----:B------:R-:W1:Y:S01]  /*0c00*/  LDC.64 R14, c[0x0][0x380] ;  /* 0x0000e000ff0e7b82 */ /* 0x000e620000000a00 */
[----:B------:R-:W-:-:S05]  /*0c10*/  IMAD R17, R9, R10, R11 ;  /* 0x0000000a09117224 */ /* 0x000fca00078e020b */
[C---:B------:R-:W-:Y:S02]  /*0c20*/  IADD3 R25, PT, PT, R17.reuse, 0x1, RZ ;  /* 0x0000000111197810 */ /* 0x040fe40007ffe0ff */
[----:B------:R-:W2:Y:S01]  /*0c30*/  LDC.64 R12, c[0x0][0x388] ;  /* 0x0000e200ff0c7b82 */ /* 0x000ea20000000a00 */
[C---:B------:R-:W-:Y:S02]  /*0c40*/  IADD3 R19, PT, PT, R17.reuse, 0x2, RZ ;  /* 0x0000000211137810 */ /* 0x040fe40007ffe0ff */
[----:B------:R-:W-:Y:S01]  /*0c50*/  IADD3 R18, PT, PT, R17, 0x3, RZ ;  /* 0x0000000311127810 */ /* 0x000fe20007ffe0ff */
[----:B0-----:R-:W-:-:S05]  /*0c60*/  IMAD R21, R11, UR4, R0 ;  /* 0x000000040b157c24 */ /* 0x001fca000f8e0200 */
[----:B------:R-:W-:Y:S01]  /*0c70*/  IADD3 R29, PT, PT, R21, UR4, RZ ;  /* 0x00000004151d7c10 */ /* 0x000fe2000fffe0ff */
[----:B-1----:R-:W-:-:S04]  /*0c80*/  IMAD.WIDE.U32 R26, R17, 0x4, R14 ;  /* 0x00000004111a7825 */ /* 0x002fc800078e000e */
[--C-:B------:R-:W-:Y:S01]  /*0c90*/  IMAD.WIDE.U32 R24, R25, 0x4, R14.reuse ;  /* 0x0000000419187825 */ /* 0x100fe200078e000e */
[----:B------:R0:W3:Y:S03]  /*0ca0*/  LDG.E R23, desc[UR8][R26.64] ;  /* 0x000000081a177981 */ /* 0x0000e6000c1e1900 */
[----:B------:R-:W-:Y:S02]  /*0cb0*/  IMAD.WIDE.U32 R16, R19, 0x4, R14 ;  /* 0x0000000413107825 */ /* 0x000fe400078e000e */
[----:B------:R-:W4:Y:S02]  /*0cc0*/  LDG.E R24, desc[UR8][R24.64] ;  /* 0x0000000818187981 */ /* 0x000f24000c1e1900 */
[----:B--2---:R-:W-:Y:S02]  /*0cd0*/  IMAD.WIDE.U32 R20, R21, 0x4, R12 ;  /* 0x0000000415147825 */ /* 0x004fe400078e000c */
[----:B------:R-:W2:Y:S02]  /*0ce0*/  LDG.E R16, desc[UR8][R16.64] ;  /* 0x0000000810107981 */ /* 0x000ea4000c1e1900 */
[----:B------:R-:W-:-:S02]  /*0cf0*/  IMAD.WIDE.U32 R14, R18, 0x4, R14 ;  /* 0x00000004120e7825 */ /* 0x000fc400078e000e */
[----:B------:R-:W3:Y:S02]  /*0d00*/  LDG.E R20, desc[UR8][R20.64] ;  /* 0x0000000814147981 */ /* 0x000ee4000c1e1900 */
[C-C-:B------:R-:W-:Y:S01]  /*0d10*/  IMAD.WIDE.U32 R18, R29.reuse, 0x4, R12.reuse ;  /* 0x000000041d127825 */ /* 0x140fe200078e000c */
[----:B------:R-:W-:Y:S01]  /*0d20*/  IADD3 R29, PT, PT, R29, UR4, RZ ;  /* 0x000000041d1d7c10 */ /* 0x000fe2000fffe0ff */
[----:B------:R-:W5:Y:S03]  /*0d30*/  LDG.E R14, desc[UR8][R14.64] ;  /* 0x000000080e0e7981 */ /* 0x000f66000c1e1900 */
[C---:B------:R-:W-:Y:S01]  /*0d40*/  IADD3 R28, PT, PT, R29.reuse, UR4, RZ ;  /* 0x000000041d1c7c10 */ /* 0x040fe2000fffe0ff */
[--C-:B0-----:R-:W-:Y:S01]  /*0d50*/  IMAD.WIDE.U32 R26, R29, 0x4, R12.reuse ;  /* 0x000000041d1a7825 */ /* 0x101fe200078e000c */
[----:B------:R-:W4:Y:S03]  /*0d60*/  LDG.E R19, desc[UR8][R18.64] ;  /* 0x0000000812137981 */ /* 0x000f26000c1e1900 */
[----:B------:R-:W-:-:S02]  /*0d70*/  IMAD.WIDE.U32 R12, R28, 0x4, R12 ;  /* 0x000000041c0c7825 */ /* 0x000fc400078e000c */
[----:B------:R-:W2:Y:S04]  /*0d80*/  LDG.E R26, desc[UR8][R26.64] ;  /* 0x000000081a1a7981 */ /* 0x000ea8000c1e1900 */
[----:B------:R-:W5:Y:S01]  /*0d90*/  LDG.E R12, desc[UR8][R12.64] ;  /* 0x000000080c0c7981 */ /* 0x000f62000c1e1900 */
[----:B------:R-:W-:Y:S01]  /*0da0*/  IADD3 R11, PT, PT, R11, 0x4, RZ ;  /* 0x000000040b0b7810 */ /* 0x000fe20007ffe0ff */
[----:B---3--:R-:W-:-:S04]  /*0db0*/  IMAD R23, R23, R20, R22 ;  /* 0x0000001417177224 */ /* 0x008fc800078e0216 */
[----:B----4-:R-:W-:-:S04]  /*0dc0*/  IMAD R23, R24, R19, R23 ;  /* 0x0000001318177224 */ /* 0x010fc800078e0217 */
[----:B--2---:R-:W-:-:S04]  /*0dd0*/  IMAD R23, R16, R26, R23 ;  /* 0x0000001a10177224 */ /* 0x004fc800078e0217 */
[----:B-----5:R-:W-:-:S07]  /*0de0*/  IMAD R22, R14, R12, R23 ;  /* 0x0000000c0e167224 */ /* 0x020fce00078e0217 */
.L_x_8:
[----:B------:R-:W-:-:S13]  /*0df0*/  LOP3.LUT P0, R12, R10, 0x3, RZ, 0xc0, !PT ;  /* 0x000000030a0c7812 */ /* 0x000fda000780c0ff */
[----:B------:R-:W-:Y:S05]  /*0e00*/  @!P0 BRA `(.L_x_7) ;  /* 0x00000000007c8947 */ /* 0x000fea0003800000 */
[----:B------:R-:W-:Y:S01]  /*0e10*/  ISETP.NE.AND P0, PT, R12, 0x1, PT ;  /* 0x000000010c00780c */ /* 0x000fe20003f05270 */
[----:B------:R-:W0:Y:S01]  /*0e20*/  LDC.64 R16, c[0x0][0x388] ;  /* 0x0000e200ff107b82 */ /* 0x000e220000000a00 */
[----:B------:R-:W-:-:S04]  /*0e30*/  LOP3.LUT R12, R10, 0x1, RZ, 0xc0, !PT ;  /* 0x000000010a0c7812 */ /* 0x000fc800078ec0ff */
[----:B------:R-:W-:-:S03]  /*0e40*/  ISETP.NE.U32.AND P1, PT, R12, 0x1, PT ;  /* 0x000000010c00780c */ /* 0x000fc60003f25070 */
[----:B------:R-:W1:Y:S04]  /*0e50*/  LDC.64 R18, c[0x0][0x380] ;  /* 0x0000e000ff127b82 */ /* 0x000e680000000a00 */
[----:B------:R-:W-:-:S04]  /*0e60*/  @P0 IMAD R21, R9, R10, R11 ;  /* 0x0000000a09150224 */ /* 0x000fc800078e020b */
[----:B------:R-:W2:Y:S08]  /*0e70*/  @P0 LDC R20, c[0x0][0x3a0] ;  /* 0x0000e800ff140b82 */ /* 0x000eb00000000800 */
[----:B------:R-:W3:Y:S08]  /*0e80*/  @!P1 LDC R23, c[0x0][0x3a0] ;  /* 0x0000e800ff179b82 */ /* 0x000ef00000000800 */
[----:B------:R-:W4:Y:S08]  /*0e90*/  LDC.64 R14, c[0x0][0x380] ;  /* 0x0000e000ff0e7b82 */ /* 0x000f300000000a00 */
[----:B------:R-:W5:Y:S01]  /*0ea0*/  LDC.64 R12, c[0x0][0x388] ;  /* 0x0000e200ff0c7b82 */ /* 0x000f620000000a00 */
[----:B--2---:R-:W-:-:S05]  /*0eb0*/  @P0 IMAD R25, R11, R20, R0 ;  /* 0x000000140b190224 */ /* 0x004fca00078e0200 */
[C---:B------:R-:W-:Y:S01]  /*0ec0*/  @P0 IADD3 R27, PT, PT, R25.reuse, R20, RZ ;  /* 0x00000014191b0210 */ /* 0x040fe20007ffe0ff */
[----:B0-----:R-:W-:Y:S01]  /*0ed0*/  @P0 IMAD.WIDE.U32 R24, R25, 0x4, R16 ;  /* 0x0000000419180825 */ /* 0x001fe200078e0010 */
[----:B------:R-:W-:-:S03]  /*0ee0*/  @P0 IADD3 R11, PT, PT, R11, 0x2, RZ ;  /* 0x000000020b0b0810 */ /* 0x000fc60007ffe0ff */
[----:B------:R-:W-:Y:S01]  /*0ef0*/  @P0 IMAD.WIDE.U32 R16, R27, 0x4, R16 ;  /* 0x000000041b100825 */ /* 0x000fe200078e0010 */
[C---:B------:R-:W-:Y:S01]  /*0f00*/  @P0 IADD3 R27, PT, PT, R21.reuse, 0x1, RZ ;  /* 0x00000001151b0810 */ /* 0x040fe20007ffe0ff */
[----:B------:R-:W2:Y:S02]  /*0f10*/  @P0 LDG.E R25, desc[UR8][R24.64] ;  /* 0x0000000818190981 */ /* 0x000ea4000c1e1900 */
[--C-:B-1----:R-:W-:Y:S02]  /*0f20*/  @P0 IMAD.WIDE.U32 R20, R21, 0x4, R18.reuse ;  /* 0x0000000415140825 */ /* 0x102fe400078e0012 */
[----:B------:R-:W2:Y:S02]  /*0f30*/  @P0 LDG.E R16, desc[UR8][R16.64] ;  /* 0x0000000810100981 */ /* 0x000ea4000c1e1900 */
[----:B------:R-:W-:Y:S02]  /*0f40*/  @P0 IMAD.WIDE.U32 R18, R27, 0x4, R18 ;  /* 0x000000041b120825 */ /* 0x000fe400078e0012 */
[----:B------:R-:W2:Y:S02]  /*0f50*/  @P0 LDG.E R20, desc[UR8][R20.64] ;  /* 0x0000000814140981 */ /* 0x000ea4000c1e1900 */
[----:B------:R-:W-:-:S02]  /*0f60*/  @!P1 IMAD R27, R9, R10, R11 ;  /* 0x0000000a091b9224 */ /* 0x000fc400078e020b */
[----:B---3--:R-:W-:Y:S01]  /*0f70*/  @!P1 IMAD R23, R11, R23, R0 ;  /* 0x000000170b179224 */ /* 0x008fe200078e0200 */
[----:B------:R-:W3:Y:S01]  /*0f80*/  @P0 LDG.E R18, desc[UR8][R18.64] ;  /* 0x0000000812120981 */ /* 0x000ee2000c1e1900 */
[----:B----4-:R-:W-:-:S04]  /*0f90*/  @!P1 IMAD.WIDE.U32 R14, R27, 0x4, R14 ;  /* 0x000000041b0e9825 */ /* 0x010fc800078e000e */
[----:B-----5:R-:W-:Y:S02]  /*0fa0*/  @!P1 IMAD.WIDE.U32 R12, R23, 0x4, R12 ;  /* 0x00000004170c9825 */ /* 0x020fe400078e000c */
[----:B------:R-:W4:Y:S04]  /*0fb0*/  @!P1 LDG.E R15, desc[UR8][R14.64] ;  /* 0x000000080e0f9981 */ /* 0x000f28000c1e1900 */
[----:B------:R-:W4:Y:S01]  /*0fc0*/  @!P1 LDG.E R12, desc[UR8][R12.64] ;  /* 0x000000080c0c9981 */ /* 0x000f22000c1e1900 */
[----:B--2---:R-:W-:-:S04]  /*0fd0*/  @P0 IMAD R25, R20, R25, R22 ;  /* 0x0000001914190224 */ /* 0x004fc800078e0216 */
[----:B---3--:R-:W-:-:S04]  /*0fe0*/  @P0 IMAD R22, R18, R16, R25 ;  /* 0x0000001012160224 */ /* 0x008fc800078e0219 */
[----:B----4-:R-:W-:-:S07]  /*0ff0*/  @!P1 IMAD R22, R15, R12, R22 ;  /* 0x0000000c0f169224 */ /* 0x010fce00078e0216 */
.L_x_7:
[----:B------:R-:W0:Y:S01]  /*1000*/  LDCU UR4, c[0x0][0x3a0] ;  /* 0x00007400ff0477ac */ /* 0x000e220008000800 */
[----:B------:R-:W1:Y:S01]  /*1010*/  LDC.64 R10, c[0x0][0x390] ;  /* 0x0000e400ff0a7b82 */ /* 0x000e620000000a00 */
[C---:B0-----:R-:W-:Y:S01]  /*1020*/  IMAD R13, R9.reuse, UR4, R0 ;  /* 0x00000004090d7c24 */ /* 0x041fe2000f8e0200 */
[----:B------:R-:W0:Y:S01]  /*1030*/  LDCU UR4, c[0x0][0x398] ;  /* 0x00007300ff0477ac */ /* 0x000e220008000800 */
[----:B------:R-:W-:Y:S02]  /*1040*/  IADD3 R9, PT, PT, R9, 0x1, RZ ;  /* 0x0000000109097810 */ /* 0x000fe40007ffe0ff */
[----:B-1----:R-:W-:-:S05]  /*1050*/  IMAD.WIDE.U32 R10, R13, 0x4, R10 ;  /* 0x000000040d0a7825 */ /* 0x002fca00078e000a */
[----:B------:R1:W-:Y:S01]  /*1060*/  STG.E desc[UR8][R10.64], R22 ;  /* 0x000000160a007986 */ /* 0x0003e2000c101908 */
[----:B0-----:R-:W-:-:S13]  /*1070*/  ISETP.NE.AND P0, PT, R9, UR4, PT ;  /* 0x0000000409007c0c */ /* 0x001fda000bf05270 */
[----:B-1----:R-:W-:Y:S05]  /*1080*/  @P0 BRA `(.L_x_9) ;  /* 0xfffffff400880947 */ /* 0x002fea000383ffff */
[----:B------:R-:W-:Y:S05]  /*1090*/  EXIT ;  /* 0x000000000000794d */ /* 0x000fea0003800000 */
.L_x_10:
[----:B------:R-:W-:-:S00]  /*10a0*/  BRA `(.L_x_10) ;  /* 0xfffffffc00fc7947 */ /* 0x000fc0000383ffff */
[----:B------:R-:W-:-:S00]  /*10b0*/  NOP ;  /* 0x0000000000007918 */ /* 0x000fc00000000000 */
        /* <DEDUP_REMOVED lines=12> */
.L_x_27:


//--------------------- .text._Z20matMulKernel_exer1_aPiS_S_jjj --------------------------
	.section	.text._Z20matMulKernel_exer1_aPiS_S_jjj,"ax",@progbits
	.align	128
        .global         _Z20matMulKernel_exer1_aPiS_S_jjj
        .type           _Z20matMulKernel_exer1_aPiS_S_jjj,@function
        .size           _Z20matMulKernel_exer1_aPiS_S_jjj,(.L_x_28 - _Z20matMulKernel_exer1_aPiS_S_jjj)
        .other          _Z20matMulKernel_exer1_aPiS_S_jjj,@"STO_CUDA_ENTRY STV_DEFAULT"
_Z20matMulKernel_exer1_aPiS_S_jjj:
.text._Z20matMulKernel_exer1_aPiS_S_jjj:
[----:B------:R-:W-:Y:S01]  /*0000*/  LDC R1, c[0x0][0x37c] ;  /* 0x0000df00ff017b82 */ /* 0x000fe20000000800 */
[----:B------:R-:W0:Y:S07]  /*0010*/  S2R R0, SR_CTAID.Y ;  /* 0x0000000000007919 */ /* 0x000e2e0000002600 */
[----:B------:R-:W1:Y:S01]  /*0020*/  LDC R3, c[0x0][0x3a0] ;  /* 0x0000e800ff037b82 */ /* 0x000e620000000800 */
[----:B------:R-:W0:Y:S01]  /*0030*/  LDCU UR4, c[0x0][0x364] ;  /* 0x00006c80ff0477ac */ /* 0x000e220008000800 */
[----:B------:R-:W0:Y:S01]  /*0040*/  S2R R5, SR_TID.Y ;  /* 0x0000000000057919 */ /* 0x000e220000002200 */
[----:B------:R-:W2:Y:S01]  /*0050*/  LDCU UR5, c[0x0][0x398] ;  /* 0x00007300ff0577ac */ /* 0x000ea20008000800 */
[----:B-1----:R-:W-:Y:S01]  /*0060*/  ISETP.NE.AND P0, PT, R3, RZ, PT ;  /* 0x000000ff0300720c */ /* 0x002fe20003f05270 */
[----:B0-----:R-:W-:-:S05]  /*0070*/  IMAD R0, R0, UR4, R5 ;  /* 0x0000000400007c24 */ /* 0x001fca000f8e0205 */
[----:B--2---:R-:W-:-:S13]  /*0080*/  ISETP.GE.U32.OR P0, PT, R0, UR5, !P0 ;  /* 0x0000000500007c0c */ /* 0x004fda000c706470 */
[----:B------:R-:W-:Y:S05]  /*0090*/  @P0 EXIT ;  /* 0x000000000000094d */ /* 0x000fea0003800000 */
[----:B------:R-:W0:Y:S01]  /*00a0*/  LDC R4, c[0x0][0x39c] ;  /* 0x0000e700ff047b82 */ /* 0x000e220000000800 */
[----:B------:R-:W1:Y:S01]  /*00b0*/  LDCU.64 UR4, c[0x0][0x358] ;  /* 0x00006b00ff0477ac */ /* 0x000e620008000a00 */
[----:B0-----:R-:W-:-:S13]  /*00c0*/  ISETP.NE.AND P0, PT, R4, RZ, PT ;  /* 0x000000ff0400720c */ /* 0x001fda0003f05270 */
[----:B-1----:R-:W-:Y:S05]  /*00d0*/  @P0 BRA `(.L_x_11) ;  /* 0x00000004002c0947 */ /* 0x002fea0003800000 */
        /* <DEDUP_REMOVED lines=8> */
[----:B------:R-:W-:-:S03]  /*0160*/  IMAD R7, R0, R3, 0x3 ;  /* 0x0000000300077424 */ /* 0x000fc600078e0203 */
[----:B------:R-:W-:-:S07]  /*0170*/  IADD3 R6, PT, PT, -R2, RZ, RZ ;  /* 0x000000ff02067210 */ /* 0x000fce0007ffe1ff */
.L_x_13:
[C---:B-1----:R-:W-:Y:S01]  /*0180*/  IADD3 R13, PT, PT, R7.reuse, -0x3, RZ ;  /* 0xfffffffd070d7810 */ /* 0x042fe20007ffe0ff */
[C-C-:B0-----:R-:W-:Y:S01]  /*0190*/  IMAD.WIDE.U32 R8, R7.reuse, 0x4, R4.reuse ;  /* 0x0000000407087825 */ /* 0x141fe200078e0004 */
[----:B------:R-:W-:Y:S02]  /*01a0*/  IADD3 R15, PT, PT, R7, -0x2, RZ ;  /* 0xfffffffe070f7810 */ /* 0x000fe40007ffe0ff */
[----:B------:R-:W-:Y:S01]  /*01b0*/  IADD3 R6, PT, PT, R6, 0x8, RZ ;  /* 0x0000000806067810 */ /* 0x000fe20007ffe0ff */
[--C-:B------:R-:W-:Y:S01]  /*01c0*/  IMAD.WIDE.U32 R12, R13, 0x4, R4.reuse ;  /* 0x000000040d0c7825 */ /* 0x100fe200078e0004 */
[C---:B------:R-:W-:Y:S02]  /*01d0*/  IADD3 R17, PT, PT, R7.reuse, -0x1, RZ ;  /* 0xffffffff07117810 */ /* 0x040fe40007ffe0ff */
[----:B------:R-:W-:Y:S01]  /*01e0*/  IADD3 R11, PT, PT, R7, 0x1, RZ ;  /* 0x00000001070b7810 */ /* 0x000fe20007ffe0ff */
[--C-:B------:R-:W-:Y:S01]  /*01f0*/  IMAD.WIDE.U32 R14, R15, 0x4, R4.reuse ;  /* 0x000000040f0e7825 */ /* 0x100fe200078e0004 */
[----:B------:R-:W-:Y:S01]  /*0200*/  IADD3 R19, PT, PT, R7, 0x2, RZ ;  /* 0x0000000207137810 */ /* 0x000fe20007ffe0ff */
[----:B------:R0:W-:Y:S01]  /*0210*/  STG.E desc[UR4][R12.64], RZ ;  /* 0x000000ff0c007986 */ /* 0x0001e2000c101904 */
[----:B------:R-:W-:Y:S01]  /*0220*/  ISETP.NE.AND P1, PT, R6, RZ, PT ;  /* 0x000000ff0600720c */ /* 0x000fe20003f25270 */
[--C-:B------:R-:W-:Y:S01]  /*0230*/  IMAD.WIDE.U32 R16, R17, 0x4, R4.reuse ;  /* 0x0000000411107825 */ /* 0x100fe200078e0004 */
[C---:B------:R-:W-:Y:S01]  /*0240*/  IADD3 R21, PT, PT, R7.reuse, 0x3, RZ ;  /* 0x0000000307157810 */ /* 0x040fe20007ffe0ff */
[----:B------:R1:W-:Y:S01]  /*0250*/  STG.E desc[UR4][R14.64], RZ ;  /* 0x000000ff0e007986 */ /* 0x0003e2000c101904 */
[----:B------:R-:W-:Y:S01]  /*0260*/  IADD3 R23, PT, PT, R7, 0x4, RZ ;  /* 0x0000000407177810 */ /* 0x000fe20007ffe0ff */
[--C-:B------:R-:W-:Y:S01]  /*0270*/  IMAD.WIDE.U32 R10, R11, 0x4, R4.reuse ;  /* 0x000000040b0a7825 */ /* 0x100fe200078e0004 */
[----:B------:R-:W-:Y:S01]  /*0280*/  IADD3 R7, PT, PT, R7, 0x8, RZ ;  /* 0x0000000807077810 */ /* 0x000fe20007ffe0ff */
[----:B------:R1:W-:Y:S02]  /*0290*/  STG.E desc[UR4][R16.64], RZ ;  /* 0x000000ff10007986 */ /* 0x0003e4000c101904 */
[----:B------:R-:W-:-:S02]  /*02a0*/  IMAD.WIDE.U32 R18, R19, 0x4, R4 ;  /* 0x0000000413127825 */ /* 0x000fc400078e0004 */
[----:B------:R1:W-:Y:S02]  /*02b0*/  STG.E desc[UR4][R8.64], RZ ;  /* 0x000000ff08007986 */ /* 0x0003e4000c101904 */
[--C-:B------:R-:W-:Y:S02]  /*02c0*/  IMAD.WIDE.U32 R20, R21, 0x4, R4.reuse ;  /* 0x0000000415147825 */ /* 0x100fe400078e0004 */
[----:B------:R1:W-:Y:S02]  /*02d0*/  STG.E desc[UR4][R10.64], RZ ;  /* 0x000000ff0a007986 */ /* 0x0003e4000c101904 */
[----:B0-----:R-:W-:Y:S02]  /*02e0*/  IMAD.WIDE.U32 R12, R23, 0x4, R4 ;  /* 0x00000004170c7825 */ /* 0x001fe400078e0004 */
[----:B------:R1:W-:Y:S04]  /*02f0*/  STG.E desc[UR4][R18.64], RZ ;  /* 0x000000ff12007986 */ /* 0x0003e8000c101904 */
[----:B------:R1:W-:Y:S04]  /*0300*/  STG.E desc[UR4][R20.64], RZ ;  /* 0x000000ff14007986 */ /* 0x0003e8000c101904 */
[----:B------:R1:W-:Y:S01]  /*0310*/  STG.E desc[UR4][R12.64], RZ ;  /* 0x000000ff0c007986 */ /* 0x0003e2000c101904 */
[----:B------:R-:W-:Y:S05]  /*0320*/  @P1 BRA `(.L_x_13) ;  /* 0xfffffffc00941947 */ /* 0x000fea000383ffff */
.L_x_12:
[----:B------:R-:W-:Y:S05]  /*0330*/  @!P0 EXIT ;  /* 0x000000000000894d */ /* 0x000fea0003800000 */
[----:B------:R-:W-:Y:S02]  /*0340*/  ISETP.GE.U32.AND P0, PT, R22, 0x4, PT ;  /* 0x000000041600780c */ /* 0x000fe40003f06070 */
[----:B-1----:R-:W-:-:S04]  /*0350*/  LOP3.LUT R12, R3, 0x3, RZ, 0xc0, !PT ;  /* 0x00000003030c7812 */ /* 0x002fc800078ec0ff */
[----:B------:R-:W-:-:S07]  /*0360*/  ISETP.NE.AND P1, PT, R12, RZ, PT ;  /* 0x000000ff0c00720c */ /* 0x000fce0003f25270 */
[----:B------:R-:W-:Y:S06]  /*0370*/  @!P0 BRA `(.L_x_14) ;  /* 0x0000000000388947 */ /* 0x000fec0003800000 */
[----:B------:R-:W0:Y:S01]  /*0380*/  LDC.64 R10, c[0x0][0x390] ;  /* 0x0000e400ff0a7b82 */ /* 0x000e220000000a00 */
[----:B------:R-:W-:Y:S01]  /*0390*/  IMAD R5, R0, R3, R2 ;  /* 0x0000000300057224 */ /* 0x000fe200078e0202 */
[----:B------:R-:W-:-:S04]  /*03a0*/  IADD3 R2, PT, PT, R2, 0x4, RZ ;  /* 0x0000000402027810 */ /* 0x000fc80007ffe0ff */
[C---:B------:R-:W-:Y:S02]  /*03b0*/  IADD3 R7, PT, PT, R5.reuse, 0x1, RZ ;  /* 0x0000000105077810 */ /* 0x040fe40007ffe0ff */
[C---:B------:R-:W-:Y:S02]  /*03c0*/  IADD3 R9, PT, PT, R5.reuse, 0x2, RZ ;  /* 0x0000000205097810 */ /* 0x040fe40007ffe0ff */
[C---:B------:R-:W-:Y:S01]  /*03d0*/  IADD3 R13, PT, PT, R5.reuse, 0x3, RZ ;  /* 0x00000003050d7810 */ /* 0x040fe20007ffe0ff */
        /* <DEDUP_REMOVED lines=8> */
.L_x_14:
[----:B------:R-:W-:Y:S05]  /*0460*/  @!P1 EXIT ;  /* 0x000000000000994d */ /* 0x000fea0003800000 */
[----:B------:R-:W-:Y:S02]  /*0470*/  ISETP.NE.AND P0, PT, R12, 0x1, PT ;  /* 0x000000010c00780c */ /* 0x000fe40003f05270 */
[----:B0-----:R-:W-:-:S04]  /*0480*/  LOP3.LUT R4, R3, 0x1, RZ, 0xc0, !PT ;  /* 0x0000000103047812 */ /* 0x001fc800078ec0ff */
[----:B------:R-:W-:-:S07]  /*0490*/  ISETP.NE.U32.AND P1, PT, R4, 0x1, PT ;  /* 0x000000010400780c */ /* 0x000fce0003f25070 */
[----:B------:R-:W-:Y:S06]  /*04a0*/  @!P0 BRA `(.L_x_15) ;  /* 0x0000000000208947 */ /* 0x000fec0003800000 */
[----:B------:R-:W0:Y:S01]  /*04b0*/  LDC.64 R4, c[0x0][0x390] ;  /* 0x0000e400ff047b82 */ /* 0x000e220000000a00 */
[----:B------:R-:W-:Y:S01]  /*04c0*/  IMAD R7, R0, R3, R2 ;  /* 0x0000000300077224 */ /* 0x000fe200078e0202 */
[----:B------:R-:W-:-:S04]  /*04d0*/  IADD3 R2, PT, PT, R2, 0x2, RZ ;  /* 0x0000000202027810 */ /* 0x000fc80007ffe0ff */
[C---:B------:R-:W-:Y:S01]  /*04e0*/  IADD3 R9, PT, PT, R7.reuse, 0x1, RZ ;  /* 0x0000000107097810 */ /* 0x040fe20007ffe0ff */
[----:B0-----:R-:W-:-:S04]  /*04f0*/  IMAD.WIDE.U32 R6, R7, 0x4, R4 ;  /* 0x0000000407067825 */ /* 0x001fc800078e0004 */
[----:B------:R-:W-:Y:S01]  /*0500*/  IMAD.WIDE.U32 R4, R9, 0x4, R4 ;  /* 0x0000000409047825 */ /* 0x000fe200078e0004 */
[----:B------:R0:W-:Y:S04]  /*0510*/  STG.E desc[UR4][R6.64], RZ ;  /* 0x000000ff06007986 */ /* 0x0001e8000c101904 */
[----:B------:R0:W-:Y:S02]  /*0520*/  STG.E desc[UR4][R4.64], RZ ;  /* 0x000000ff04007986 */ /* 0x0001e4000c101904 */
.L_x_15:
[----:B------:R-:W-:Y:S05]  /*0530*/  @P1 EXIT ;  /* 0x000000000000194d */ /* 0x000fea0003800000 */
[----:B0-----:R-:W0:Y:S01]  /*0540*/  LDC.64 R4, c[0x0][0x390] ;  /* 0x0000e400ff047b82 */ /* 0x001e220000000a00 */
[----:B------:R-:W-:-:S04]  /*0550*/  IMAD R3, R0, R3, R2 ;  /* 0x0000000300037224 */ /* 0x000fc800078e0202 */
[----:B0-----:R-:W-:-:S05]  /*0560*/  IMAD.WIDE.U32 R2, R3, 0x4, R4 ;  /* 0x0000000403027825 */ /* 0x001fca00078e0004 */
[----:B------:R-:W-:Y:S01]  /*0570*/  STG.E desc[UR4][R2.64], RZ ;  /* 0x000000ff02007986 */ /* 0x000fe2000c101904 */
[----:B------:R-:W-:Y:S05]  /*0580*/  EXIT ;  /* 0x000000000000794d */ /* 0x000fea0003800000 */
.L_x_11:
[C---:B------:R-:W-:Y:S02]  /*0590*/  LOP3.LUT R2, R4.reuse, 0xfffffff8, RZ, 0xc0, !PT ;  /* 0xfffffff804027812 */ /* 0x040fe400078ec0ff */
[C---:B------:R-:W-:Y:S02]  /*05a0*/  LOP3.LUT R3, R4.reuse, 0x7, RZ, 0xc0, !PT ;  /* 0x0000000704037812 */ /* 0x040fe400078ec0ff */
[----:B------:R-:W-:Y:S02]  /*05b0*/  LOP3.LUT R4, R4, 0x3, RZ, 0xc0, !PT ;  /* 0x0000000304047812 */ /* 0x000fe400078ec0ff */
[----:B------:R-:W-:Y:S02]  /*05c0*/  MOV R5, RZ ;  /* 0x000000ff00057202 */ /* 0x000fe40000000f00 */
[----:B------:R-:W-:-:S07]  /*05d0*/  IADD3 R6, PT, PT, -R2, RZ, RZ ;  /* 0x000000ff02067210 */ /* 0x000fce0007ffe1ff */
.L_x_20:
[----:B0-----:R-:W0:Y:S01]  /*05e0*/  LDC R7, c[0x0][0x39c] ;  /* 0x0000e700ff077b82 */ /* 0x001e220000000800 */
[----:B------:R-:W-:Y:S01]  /*05f0*/  HFMA2 R12, -RZ, RZ, 0, 0 ;  /* 0x00000000ff0c7431 */ /* 0x000fe200000001ff */
[----:B------:R-:W-:Y:S02]  /*0600*/  MOV R18, RZ ;  /* 0x000000ff00127202 */ /* 0x000fe40000000f00 */
[----:B0-----:R-:W-:-:S13]  /*0610*/  ISETP.GE.U32.AND P0, PT, R7, 0x8, PT ;  /* 0x000000080700780c */ /* 0x001fda0003f06070 */
[----:B------:R-:W-:Y:S05]  /*0620*/  @!P0 BRA `(.L_x_16) ;  /* 0x0000000400288947 */ /* 0x000fea0003800000 */
[----:B------:R-:W0:Y:S01]  /*0630*/  LDC R10, c[0x0][0x3a0] ;  /* 0x0000e800ff0a7b82 */ /* 0x000e220000000800 */
[----:B------:R-:W-:Y:S01]  /*0640*/  IMAD R9, R0, R7, 0x3 ;  /* 0x0000000300097424 */ /* 0x000fe200078e0207 */
[----:B------:R-:W-:Y:S02]  /*0650*/  MOV R18, RZ ;  /* 0x000000ff00127202 */ /* 0x000fe40000000f00 */
[-C--:B------:R-:W-:Y:S02]  /*0660*/  MOV R11, R5.reuse ;  /* 0x00000005000b7202 */ /* 0x080fe40000000f00 */
[----:B------:R-:W-:Y:S02]  /*0670*/  MOV R20, R6 ;  /* 0x0000000600147202 */ /* 0x000fe40000000f00 */
[----:B0-----:R-:W-:Y:S01]  /*0680*/  IADD3 R8, PT, PT, R5, R10, RZ ;  /* 0x0000000a05087210 */ /* 0x001fe20007ffe0ff */
[C-C-:B------:R-:W-:Y:S01]  /*0690*/  IMAD R21, R10.reuse, 0x3, R5.reuse ;  /* 0x000000030a157824 */ /* 0x140fe200078e0205 */
[CC--:B------:R-:W-:Y:S01]  /*06a0*/  LEA R19, R10.reuse, R5.reuse, 0x1 ;  /* 0x000000050a137211 */ /* 0x0c0fe200078e08ff */
[C-C-:B------:R-:W-:Y:S01]  /*06b0*/  IMAD R25, R10.reuse, 0x5, R5.reuse ;  /* 0x000000050a197824 */ /* 0x140fe200078e0205 */
[C---:B------:R-:W-:Y:S01]  /*06c0*/  LEA R23, R10.reuse, R5, 0x2 ;  /* 0x000000050a177211 */ /* 0x040fe200078e10ff */
[----:B------:R-:W-:-:S02]  /*06d0*/  IMAD R27, R10, 0x6, R5 ;  /* 0x000000060a1b7824 */ /* 0x000fc400078e0205 */
[----:B------:R-:W-:-:S07]  /*06e0*/  IMAD R29, R10, 0x7, R5 ;  /* 0x000000070a1d7824 */ /* 0x000fce00078e0205 */
.L_x_17:
[----:B------:R-:W0:Y:S01]  /*06f0*/  LDC.64 R14, c[0x0][0x380] ;  /* 0x0000e000ff0e7b82 */ /* 0x000e220000000a00 */
[----:B------:R-:W-:-:S07]  /*0700*/  VIADD R17, R9, 0xfffffffd ;  /* 0xfffffffd09117836 */ /* 0x000fce0000000000 */
[----:B------:R-:W1:Y:S01]  /*0710*/  LDC.64 R12, c[0x0][0x388] ;  /* 0x0000e200ff0c7b82 */ /* 0x000e620000000a00 */
[----:B0-----:R-:W-:-:S05]  /*0720*/  IMAD.WIDE.U32 R16, R17, 0x4, R14 ;  /* 0x0000000411107825 */ /* 0x001fca00078e000e */
[----:B------:R1:W2:Y:S02]  /*0730*/  LDG.E R22, desc[UR4][R16.64] ;  /* 0x0000000410167981 */ /* 0x0002a4000c1e1900 */
[----:B-1----:R-:W-:-:S05]  /*0740*/  IMAD.WIDE.U32 R16, R11, 0x4, R12 ;  /* 0x000000040b107825 */ /* 0x002fca00078e000c */
[----:B------:R0:W2:Y:S01]  /*0750*/  LDG.E R24, desc[UR4][R16.64] ;  /* 0x0000000410187981 */ /* 0x0000a2000c1e1900 */
[----:B------:R-:W-:-:S05]  /*0760*/  IADD3 R26, PT, PT, R9, -0x2, RZ ;  /* 0xfffffffe091a7810 */ /* 0x000fca0007ffe0ff */
[----:B0-----:R-:W-:-:S04]  /*0770*/  IMAD.WIDE.U32 R16, R26, 0x4, R14 ;  /* 0x000000041a107825 */ /* 0x001fc800078e000e */
[----:B--2---:R-:W-:Y:S02]  /*0780*/  IMAD R18, R22, R24, R18 ;  /* 0x0000001816127224 */ /* 0x004fe400078e0212 */
[----:B------:R0:W2:Y:S02]  /*0790*/  LDG.E R22, desc[UR4][R16.64] ;  /* 0x0000000410167981 */ /* 0x0000a4000c1e1900 */
[----:B0-----:R-:W-:-:S05]  /*07a0*/  IMAD.WIDE.U32 R16, R8, 0x4, R12 ;  /* 0x0000000408107825 */ /* 0x001fca00078e000c */
[----:B------:R0:W2:Y:S01]  /*07b0*/  LDG.E R24, desc[UR4][R16.64] ;  /* 0x0000000410187981 */ /* 0x0000a2000c1e1900 */
[----:B------:R-:W-:-:S05]  /*07c0*/  IADD3 R26, PT, PT, R9, -0x1, RZ ;  /* 0xffffffff091a7810 */ /* 0x000fca0007ffe0ff */
[----:B0-----:R-:W-:-:S04]  /*07d0*/  IMAD.WIDE.U32 R16, R26, 0x4, R14 ;  /* 0x000000041a107825 */ /* 0x001fc800078e000e */
[----:B--2---:R-:W-:Y:S02]  /*07e0*/  IMAD R18, R22, R24, R18 ;  /* 0x0000001816127224 */ /* 0x004fe400078e0212 */
[----:B------:R0:W2:Y:S02]  /*07f0*/  LDG.E R22, desc[UR4][R16.64] ;  /* 0x0000000410167981 */ /* 0x0000a4000c1e1900 */
[----:B0-----:R-:W-:-:S05]  /*0800*/  IMAD.WIDE.U32 R16, R19, 0x4, R12 ;  /* 0x0000000413107825 */ /* 0x001fca00078e000c */
[----:B------:R0:W2:Y:S02]  /*0810*/  LDG.E R24, desc[UR4][R16.64] ;  /* 0x0000000410187981 */ /* 0x0000a4000c1e1900 */
[----:B0-----:R-:W-:-:S04]  /*0820*/  IMAD.WIDE.U32 R16, R9, 0x4, R14 ;  /* 0x0000000409107825 */ /* 0x001fc800078e000e */
[----:B--2---:R-:W-:Y:S02]  /*0830*/  IMAD R18, R22, R24, R18 ;  /* 0x0000001816127224 */ /* 0x004fe400078e0212 */
[----:B------:R0:W2:Y:S02]  /*0840*/  LDG.E R22, desc[UR4][R16.64] ;  /* 0x0000000410167981 */ /* 0x0000a4000c1e1900 */
[----:B0-----:R-:W-:-:S05]  /*0850*/  IMAD.WIDE.U32 R16, R21, 0x4, R12 ;  /* 0x0000000415107825 */ /* 0x001fca00078e000c */
[----:B------:R0:W2:Y:S01]  /*0860*/  LDG.E R24, desc[UR4][R16.64] ;  /* 0x0000000410187981 */ /* 0x0000a2000c1e1900 */
[----:B------:R-:W-:-:S05]  /*0870*/  IADD3 R26, PT, PT, R9, 0x1, RZ ;  /* 0x00000001091a7810 */ /* 0x000fca0007ffe0ff */
        /* <DEDUP_REMOVED lines=13> */
[----:B--2---:R-:W-:Y:S01]  /*0950*/  IMAD R18, R22, R24, R18 ;  /* 0x0000001816127224 */ /* 0x004fe200078e0212 */
[----:B------:R-:W-:Y:S01]  /*0960*/  IADD3 R24, PT, PT, R9, 0x4, RZ ;  /* 0x0000000409187810 */ /* 0x000fe20007ffe0ff */
[----:B------:R0:W2:Y:S04]  /*0970*/  LDG.E R22, desc[UR4][R16.64] ;  /* 0x0000000410167981 */ /* 0x0000a8000c1e1900 */
[----:B------:R-:W-:-:S04]  /*0980*/  IMAD.WIDE.U32 R14, R24, 0x4, R14 ;  /* 0x00000004180e7825 */ /* 0x000fc800078e000e */
[--C-:B0-----:R-:W-:Y:S02]  /*0990*/  IMAD.WIDE.U32 R16, R27, 0x4, R12.reuse ;  /* 0x000000041b107825 */ /* 0x101fe400078e000c */
[----:B------:R-:W3:Y:S02]  /*09a0*/  LDG.E R15, desc[UR4][R14.64] ;  /* 0x000000040e0f7981 */ /* 0x000ee4000c1e1900 */
[----:B------:R-:W-:Y:S02]  /*09b0*/  IMAD.WIDE.U32 R12, R29, 0x4, R12 ;  /* 0x000000041d0c7825 */ /* 0x000fe400078e000c */
[----:B------:R-:W2:Y:S04]  /*09c0*/  LDG.E R24, desc[UR4][R16.64] ;  /* 0x0000000410187981 */ /* 0x000ea8000c1e1900 */
[----:B------:R-:W3:Y:S01]  /*09d0*/  LDG.E R12, desc[UR4][R12.64] ;  /* 0x000000040c0c7981 */ /* 0x000ee2000c1e1900 */
[----:B------:R-:W-:-:S04]  /*09e0*/  IADD3 R20, PT, PT, R20, 0x8, RZ ;  /* 0x0000000814147810 */ /* 0x000fc80007ffe0ff */
[----:B------:R-:W-:Y:S01]  /*09f0*/  ISETP.NE.AND P0, PT, R20, RZ, PT ;  /* 0x000000ff1400720c */ /* 0x000fe20003f05270 */
[C---:B------:R-:W-:Y:S01]  /*0a00*/  IMAD R29, R10.reuse, 0x8, R29 ;  /* 0x000000080a1d7824 */ /* 0x040fe200078e021d */
[----:B------:R-:W-:Y:S02]  /*0a10*/  IADD3 R9, PT, PT, R9, 0x8, RZ ;  /* 0x0000000809097810 */ /* 0x000fe40007ffe0ff */
[C---:B------:R-:W-:Y:S02]  /*0a20*/  LEA R8, R10.reuse, R8, 0x3 ;  /* 0x000000080a087211 */ /* 0x040fe400078e18ff */
[C---:B------:R-:W-:Y:S02]  /*0a30*/  LEA R19, R10.reuse, R19, 0x3 ;  /* 0x000000130a137211 */ /* 0x040fe400078e18ff */
[C---:B------:R-:W-:Y:S02]  /*0a40*/  LEA R21, R10.reuse, R21, 0x3 ;  /* 0x000000150a157211 */ /* 0x040fe400078e18ff */
[----:B------:R-:W-:-:S02]  /*0a50*/  LEA R23, R10, R23, 0x3 ;  /* 0x000000170a177211 */ /* 0x000fc400078e18ff */
[C---:B------:R-:W-:Y:S02]  /*0a60*/  LEA R25, R10.reuse, R25, 0x3 ;  /* 0x000000190a197211 */ /* 0x040fe400078e18ff */
[C---:B------:R-:W-:Y:S02]  /*0a70*/  LEA R27, R10.reuse, R27, 0x3 ;  /* 0x0000001b0a1b7211 */ /* 0x040fe400078e18ff */
[----:B------:R-:W-:Y:S01]  /*0a80*/  LEA R11, R10, R11, 0x3 ;  /* 0x0000000b0a0b7211 */ /* 0x000fe200078e18ff */
[----:B--2---:R-:W-:-:S04]  /*0a90*/  IMAD R18, R22, R24, R18 ;  /* 0x0000001816127224 */ /* 0x004fc800078e0212 */
[----:B---3--:R-:W-:Y:S01]  /*0aa0*/  IMAD R18, R15, R12, R18 ;  /* 0x0000000c0f127224 */ /* 0x008fe200078e0212 */
[----:B------:R-:W-:Y:S06]  /*0ab0*/  @P0 BRA `(.L_x_17) ;  /* 0xfffffffc000c0947 */ /* 0x000fec000383ffff */
[----:B------:R-:W-:-:S07]  /*0ac0*/  MOV R12, R2 ;  /* 0x00000002000c7202 */ /* 0x000fce0000000f00 */
.L_x_16:
[----:B------:R-:W-:-:S13]  /*0ad0*/  ISETP.NE.AND P0, PT, R3, RZ, PT ;  /* 0x000000ff0300720c */ /* 0x000fda0003f05270 */
[----:B------:R-:W-:Y:S05]  /*0ae0*/  @!P0 BRA `(.L_x_18) ;  /* 0x00000004000c8947 */ /* 0x000fea0003800000 */
[----:B------:R-:W-:Y:S02]  /*0af0*/  IADD3 R8, PT, PT, R3, -0x1, RZ ;  /* 0xffffffff03087810 */ /* 0x000fe40007ffe0ff */
[----:B------:R-:W-:Y:S02]  /*0b00*/  ISETP.NE.AND P1, PT, R4, RZ, PT ;  /* 0x000000ff0400720c */ /* 0x000fe40003f25270 */
[----:B------:R-:W-:-:S13]  /*0b10*/  ISETP.GE.U32.AND P0, PT, R8, 0x3, PT ;  /* 0x000000030800780c */ /* 0x000fda0003f06070 */
[----:B------:R-:W-:Y:S05]  /*0b20*/  @!P0 BRA `(.L_x_19) ;  /* 0x0000000000808947 */ /* 0x000fea0003800000 */
[----:B------:R-:W0:Y:S01]  /*0b30*/  LDC R13, c[0x0][0x3a0] ;  /* 0x0000e800ff0d7b82 */ /* 0x000e220000000800 */
[----:B------:R-:W-:-:S05]  /*0b40*/  IMAD R15, R0, R7, R12 ;  /* 0x00000007000f7224 */ /* 0x000fca00078e020c */
[C---:B------:R-:W-:Y:S02]  /*0b50*/  IADD3 R21, PT, PT, R15.reuse, 0x1, RZ ;  /* 0x000000010f157810 */ /* 0x040fe40007ffe0ff */
[----:B------:R-:W1:Y:S08]  /*0b60*/  LDC.64 R8, c[0x0][0x388] ;  /* 0x0000e200ff087b82 */ /* 0x000e700000000a00 */
[----:B------:R-:W2:Y:S01]  /*0b70*/  LDC.64 R10, c[0x0][0x380] ;  /* 0x0000e000ff0a7b82 */ /* 0x000ea20000000a00 */
[----:B0-----:R-:W-:Y:S01]  /*0b80*/  IMAD R14, R12, R13, R5 ;  /* 0x0000000d0c0e7224 */ /* 0x001fe200078e0205 */
[----:B------:R-:W-:-:S03]  /*0b90*/  IADD3 R17, PT, PT, R15, 0x2, RZ ;  /* 0x000000020f117810 */ /* 0x000fc60007ffe0ff */
[C---:B-1----:R-:W-:Y:S01]  /*0ba0*/  IMAD.WIDE.U32 R22, R14.reuse, 0x4, R8 ;  /* 0x000000040e167825 */ /* 0x042fe200078e0008 */
[----:B------:R-:W-:-:S04]  /*0bb0*/  IADD3 R14, PT, PT, R14, R13, RZ ;  /* 0x0000000d0e0e7210 */ /* 0x000fc80007ffe0ff */
[CC--:B------:R-:W-:Y:S01]  /*0bc0*/  IADD3 R19, PT, PT, R14.reuse, R13.reuse, RZ ;  /* 0x0000000d0e137210 */ /* 0x0c0fe20007ffe0ff */
[--C-:B--2---:R-:W-:Y:S01]  /*0bd0*/  IMAD.WIDE.U32 R26, R15, 0x4, R10.reuse ;  /* 0x000000040f1a7825 */ /* 0x104fe200078e000a */
[----:B------:R-:W2:Y:S03]  /*0be0*/  LDG.E R22, desc[UR4][R22.64] ;  /* 0x0000000416167981 */ /* 0x000ea6000c1e1900 */
[----:B------:R-:W-:Y:S01]  /*0bf0*/  IMAD.WIDE.U32 R20, R21, 0x4, R10 ;  /* 0x0000000415147825 */ /* 0x000fe200078e000a */
[----:B------:R-:W-:Y:S01]  /*0c00*/  IADD3 R29, PT, PT, R15, 0x3, RZ ;  /* 0x000000030f1d7810 */ /* 0x000fe20007ffe0ff */
[----:B------:R-:W2:Y:S02]  /*0c10*/  LDG.E R27, desc[UR4][R26.64] ;  /* 0x000000041a1b7981 */ /* 0x000ea4000c1e1900 */
[----:B------:R-:W-:Y:S01]  /*0c20*/  IMAD.WIDE.U32 R24, R14, 0x4, R8 ;  /* 0x000000040e187825 */ /* 0x000fe200078e0008 */
[----:B------:R-:W-:Y:S01]  /*0c30*/  IADD3 R13, PT, PT, R19, R13, RZ ;  /* 0x0000000d130d7210 */ /* 0x000fe20007ffe0ff */
[----:B------:R-:W3:Y:S02]  /*0c40*/  LDG.E R20, desc[UR4][R20.64] ;  /* 0x0000000414147981 */ /* 0x000ee4000c1e1900 */
[----:B------:R-:W-:-:S02]  /*0c50*/  IMAD.WIDE.U32 R16, R17, 0x4, R10 ;  /* 0x0000000411107825 */ /* 0x000fc400078e000a */
[----:B------:R-:W3:Y:S02]  /*0c60*/  LDG.E R25, desc[UR4][R24.64] ;  /* 0x0000000418197981 */ /* 0x000ee4000c1e1900 */
[----:B------:R-:W-:Y:S02]  /*0c70*/  IMAD.WIDE.U32 R14, R19, 0x4, R8 ;  /* 0x00000004130e7825 */ /* 0x000fe400078e0008 */
[----:B------:R-:W4:Y:S02]  /*0c80*/  LDG.E R17, desc[UR4][R16.64] ;  /* 0x0000000410117981 */ /* 0x000f24000c1e1900 */
[----:B------:R-:W-:Y:S02]  /*0c90*/  IMAD.WIDE.U32 R10, R29, 0x4, R10 ;  /* 0x000000041d0a7825 */ /* 0x000fe400078e000a */
[----:B------:R-:W4:Y:S02]  /*0ca0*/  LDG.E R14, desc[UR4][R14.64] ;  /* 0x000000040e0e7981 */ /* 0x000f24000c1e1900 */
[----:B------:R-:W-:-:S02]  /*0cb0*/  IMAD.WIDE.U32 R8, R13, 0x4, R8 ;  /* 0x000000040d087825 */ /* 0x000fc400078e0008 */
[----:B------:R-:W5:Y:S04]  /*0cc0*/  LDG.E R11, desc[UR4][R10.64] ;  /* 0x000000040a0b7981 */ /* 0x000f68000c1e1900 */
[----:B------:R-:W5:Y:S01]  /*0cd0*/  LDG.E R8, desc[UR4][R8.64] ;  /* 0x0000000408087981 */ /* 0x000f62000c1e1900 */
[----:B------:R-:W-:Y:S01]  /*0ce0*/  IADD3 R12, PT, PT, R12, 0x4, RZ ;  /* 0x000000040c0c7810 */ /* 0x000fe20007ffe0ff */
[----:B--2---:R-:W-:-:S04]  /*0cf0*/  IMAD R22, R27, R22, R18 ;  /* 0x000000161b167224 */ /* 0x004fc800078e0212 */
[----:B---3--:R-:W-:-:S04]  /*0d00*/  IMAD R20, R20, R25, R22 ;  /* 0x0000001914147224 */ /* 0x008fc800078e0216 */
[----:B----4-:R-:W-:-:S04]  /*0d10*/  IMAD R20, R17, R14, R20 ;  /* 0x0000000e11147224 */ /* 0x010fc800078e0214 */
[----:B-----5:R-:W-:-:S07]  /*0d20*/  IMAD R18, R11, R8, R20 ;  /* 0x000000080b127224 */ /* 0x020fce00078e0214 */
.L_x_19:
[----:B------:R-:W-:Y:S05]  /*0d30*/  @!P1 BRA `(.L_x_18) ;  /* 0x0000000000789947 */ /* 0x000fea0003800000 */
[----:B------:R-:W-:Y:S01]  /*0d40*/  ISETP.NE.AND P0, PT, R4, 0x1, PT ;  /* 0x000000010400780c */ /* 0x000fe20003f05270 */
[----:B------:R-:W0:Y:S01]  /*0d50*/  LDC.64 R20, c[0x0][0x388] ;  /* 0x0000e200ff147b82 */ /* 0x000e220000000a00 */
[----:B------:R-:W-:-:S07]  /*0d60*/  LOP3.LUT P1, RZ, R7, 0x1, RZ, 0xc0, !PT ;  /* 0x0000000107ff7812 */ /* 0x000fce000782c0ff */
[----:B------:R-:W1:Y:S04]  /*0d70*/  LDC.64 R8, c[0x0][0x380] ;  /* 0x0000e000ff087b82 */ /* 0x000e680000000a00 */
[----:B------:R-:W-:-:S04]  /*0d80*/  @P0 IMAD R17, R0, R7, R12 ;  /* 0x0000000700110224 */ /* 0x000fc800078e020c */
[----:B------:R-:W2:Y:S08]  /*0d90*/  @P0 LDC R16, c[0x0][0x3a0] ;  /* 0x0000e800ff100b82 */ /* 0x000eb00000000800 */
[----:B------:R-:W3:Y:S08]  /*0da0*/  @P1 LDC R13, c[0x0][0x3a0] ;  /* 0x0000e800ff0d1b82 */ /* 0x000ef00000000800 */
[----:B------:R-:W4:Y:S08]  /*0db0*/  LDC.64 R10, c[0x0][0x380] ;  /* 0x0000e000ff0a7b82 */ /* 0x000f300000000a00 */
[----:B------:R-:W5:Y:S01]  /*0dc0*/  LDC.64 R14, c[0x0][0x388] ;  /* 0x0000e200ff0e7b82 */ /* 0x000f620000000a00 */
[C---:B--2---:R-:W-:Y:S01]  /*0dd0*/  @P0 IMAD R19, R12.reuse, R16, R5 ;  /* 0x000000100c130224 */ /* 0x044fe200078e0205 */
[----:B------:R-:W-:-:S03]  /*0de0*/  @P0 IADD3 R12, PT, PT, R12, 0x2, RZ ;  /* 0x000000020c0c0810 */ /* 0x000fc60007ffe0ff */
[C---:B0-----:R-:W-:Y:S01]  /*0df0*/  @P0 IMAD.WIDE.U32 R22, R19.reuse, 0x4, R20 ;  /* 0x0000000413160825 */ /* 0x041fe200078e0014 */
[----:B------:R-:W-:Y:S02]  /*0e00*/  @P0 IADD3 R25, PT, PT, R19, R16, RZ ;  /* 0x0000001013190210 */ /* 0x000fe40007ffe0ff */
[C---:B------:R-:W-:Y:S01]  /*0e10*/  @P0 IADD3 R19, PT, PT, R17.reuse, 0x1, RZ ;  /* 0x0000000111130810 */ /* 0x040fe20007ffe0ff */
[----:B-1----:R-:W-:Y:S02]  /*0e20*/  @P0 IMAD.WIDE.U32 R16, R17, 0x4, R8 ;  /* 0x0000000411100825 */ /* 0x002fe400078e0008 */
[----:B------:R-:W2:Y:S02]  /*0e30*/  @P0 LDG.E R23, desc[UR4][R22.64] ;  /* 0x0000000416170981 */ /* 0x000ea4000c1e1900 */
[----:B------:R-:W-:Y:S02]  /*0e40*/  @P0 IMAD.WIDE.U32 R20, R25, 0x4, R20 ;  /* 0x0000000419140825 */ /* 0x000fe400078e0014 */
[----:B------:R-:W2:Y:S02]  /*0e50*/  @P0 LDG.E R16, desc[UR4][R16.64] ;  /* 0x0000000410100981 */ /* 0x000ea4000c1e1900 */
[----:B------:R-:W-:-:S02]  /*0e60*/  @P0 IMAD.WIDE.U32 R8, R19, 0x4, R8 ;  /* 0x0000000413080825 */ /* 0x000fc400078e0008 */
[----:B------:R-:W2:Y:S02]  /*0e70*/  @P0 LDG.E R20, desc[UR4][R20.64] ;  /* 0x0000000414140981 */ /* 0x000ea4000c1e1900 */
[----:B------:R-:W-:Y:S02]  /*0e80*/  @P1 IMAD R7, R0, R7, R12 ;  /* 0x0000000700071224 */ /* 0x000fe400078e020c */
[----:B---3--:R-:W-:Y:S01]  /*0e90*/  @P1 IMAD R13, R12, R13, R5 ;  /* 0x0000000d0c0d1224 */ /* 0x008fe200078e0205 */
[----:B------:R-:W3:Y:S01]  /*0ea0*/  @P0 LDG.E R8, desc[UR4][R8.64] ;  /* 0x0000000408080981 */ /* 0x000ee2000c1e1900 */
[----:B----4-:R-:W-:-:S04]  /*0eb0*/  @P1 IMAD.WIDE.U32 R10, R7, 0x4, R10 ;  /* 0x00000004070a1825 */ /* 0x010fc800078e000a */
[----:B-----5:R-:W-:Y:S02]  /*0ec0*/  @P1 IMAD.WIDE.U32 R14, R13, 0x4, R14 ;  /* 0x000000040d0e1825 */ /* 0x020fe400078e000e */
[----:B------:R-:W4:Y:S04]  /*0ed0*/  @P1 LDG.E R11, desc[UR4][R10.64] ;  /* 0x000000040a0b1981 */ /* 0x000f28000c1e1900 */
[----:B------:R-:W4:Y:S01]  /*0ee0*/  @P1 LDG.E R14, desc[UR4][R14.64] ;  /* 0x000000040e0e1981 */ /* 0x000f22000c1e1900 */
[----:B--2---:R-:W-:-:S04]  /*0ef0*/  @P0 IMAD R23, R16, R23, R18 ;  /* 0x0000001710170224 */ /* 0x004fc800078e0212 */
[----:B---3--:R-:W-:-:S04]  /*0f00*/  @P0 IMAD R18, R8, R20, R23 ;  /* 0x0000001408120224 */ /* 0x008fc800078e0217 */
[----:B----4-:R-:W-:-:S07]  /*0f10*/  @P1 IMAD R18, R11, R14, R18 ;  /* 0x0000000e0b121224 */ /* 0x010fce00078e0212 */
.L_x_18:
[----:B------:R-:W0:Y:S01]  /*0f20*/  LDCU UR6, c[0x0][0x3a0] ;  /* 0x00007400ff0677ac */ /* 0x000e220008000800 */
[----:B------:R-:W1:Y:S01]  /*0f30*/  LDC.64 R8, c[0x0][0x390] ;  /* 0x0000e400ff087b82 */ /* 0x000e620000000a00 */
[----:B0-----:R-:W-:Y:S01]  /*0f40*/  IMAD R7, R0, UR6, R5 ;  /* 0x0000000600077c24 */ /* 0x001fe2000f8e0205 */
[----:B------:R-:W-:-:S04]  /*0f50*/  IADD3 R5, PT, PT, R5, 0x1, RZ ;  /* 0x0000000105057810 */ /* 0x000fc80007ffe0ff */
[----:B------:R-:W-:Y:S01]  /*0f60*/  ISETP.NE.AND P0, PT, R5, UR6, PT ;  /* 0x0000000605007c0c */ /* 0x000fe2000bf05270 */
[----:B-1----:R-:W-:-:S05]  /*0f70*/  IMAD.WIDE.U32 R8, R7, 0x4, R8 ;  /* 0x0000000407087825 */ /* 0x002fca00078e0008 */
[----:B------:R0:W-:Y:S07]  /*0f80*/  STG.E desc[UR4][R8.64], R18 ;  /* 0x0000001208007986 */ /* 0x0001ee000c101904 */
[----:B------:R-:W-:Y:S05]  /*0f90*/  @P0 BRA `(.L_x_20) ;  /* 0xfffffff400900947 */ /* 0x000fea000383ffff */
[----:B------:R-:W-:Y:S05]  /*0fa0*/  EXIT ;  /* 0x000000000000794d */ /* 0x000fea0003800000 */
.L_x_21:
        /* <DEDUP_REMOVED lines=13> */
.L_x_28:


//--------------------- .text._Z12matMulKernelPiS_S_jjj --------------------------
	.section	.text._Z12matMulKernelPiS_S_jjj,"ax",@progbits
	.align	128
        .global         _Z12matMulKernelPiS_S_jjj
        .type           _Z12matMulKernelPiS_S_jjj,@function
        .size           _Z12matMulKernelPiS_S_jjj,(.L_x_29 - _Z12matMulKernelPiS_S_jjj)
        .other          _Z12matMulKernelPiS_S_jjj,@"STO_CUDA_ENTRY STV_DEFAULT"
_Z12matMulKernelPiS_S_jjj:
.text._Z12matMulKernelPiS_S_jjj:
[----:B------:R-:W-:Y:S01]  /*0000*/  LDC R1, c[0x0][0x37c] ;  /* 0x0000df00ff017b82 */ /* 0x000fe20000000800 */
[----:B------:R-:W0:Y:S07]  /*0010*/  S2R R7, SR_TID.X ;  /* 0x0000000000077919 */ /* 0x000e2e0000002100 */
[----:B------:R-:W1:Y:S01]  /*0020*/  S2UR UR4, SR_CTAID.X ;  /* 0x00000000000479c3 */ /* 0x000e620000002500 */
[----:B------:R-:W2:Y:S01]  /*0030*/  LDCU UR7, c[0x0][0x398] ;  /* 0x00007300ff0777ac */ /* 0x000ea20008000800 */
[----:B------:R-:W3:Y:S06]  /*0040*/  S2R R5, SR_TID.Y ;  /* 0x0000000000057919 */ /* 0x000eec0000002200 */
[----:B------:R-:W3:Y:S01]  /*0050*/  LDC R2, c[0x0][0x364] ;  /* 0x0000d900ff027b82 */ /* 0x000ee20000000800 */
[----:B------:R-:W1:Y:S07]  /*0060*/  LDCU UR5, c[0x0][0x360] ;  /* 0x00006c00ff0577ac */ /* 0x000e6e0008000800 */
[----:B------:R-:W3:Y:S08]  /*0070*/  S2UR UR6, SR_CTAID.Y ;  /* 0x00000000000679c3 */ /* 0x000ef00000002600 */
[----:B------:R-:W4:Y:S01]  /*0080*/  LDC R0, c[0x0][0x3a0] ;  /* 0x0000e800ff007b82 */ /* 0x000f220000000800 */
[----:B-1----:R-:W-:-:S06]  /*0090*/  UIMAD UR4, UR4, UR5, URZ ;  /* 0x00000005040472a4 */ /* 0x002fcc000f8e02ff */
[----:B0-----:R-:W-:Y:S01]  /*00a0*/  IADD3 R3, PT, PT, R7, UR4, RZ ;  /* 0x0000000407037c10 */ /* 0x001fe2000fffe0ff */
[----:B---3--:R-:W-:-:S03]  /*00b0*/  IMAD R2, R2, UR6, R5 ;  /* 0x0000000602027c24 */ /* 0x008fc6000f8e0205 */
[----:B----4-:R-:W-:-:S04]  /*00c0*/  ISETP.GE.U32.AND P0, PT, R3, R0, PT ;  /* 0x000000000300720c */ /* 0x010fc80003f06070 */
[----:B--2---:R-:W-:-:S13]  /*00d0*/  ISETP.GE.U32.OR P0, PT, R2, UR7, P0 ;  /* 0x0000000702007c0c */ /* 0x004fda0008706470 */
[----:B------:R-:W-:Y:S05]  /*00e0*/  @P0 EXIT ;  /* 0x000000000000094d */ /* 0x000fea0003800000 */
[----:B------:R-:W0:Y:S01]  /*00f0*/  LDC R5, c[0x0][0x39c] ;  /* 0x0000e700ff057b82 */ /* 0x000e220000000800 */
[----:B------:R-:W1:Y:S01]  /*0100*/  LDCU.64 UR6, c[0x0][0x358] ;  /* 0x00006b00ff0677ac */ /* 0x000e620008000a00 */
[----:B------:R-:W-:Y:S01]  /*0110*/  HFMA2 R12, -RZ, RZ, 0, 0 ;  /* 0x00000000ff0c7431 */ /* 0x000fe200000001ff */
[----:B0-----:R-:W-:-:S13]  /*0120*/  ISETP.NE.AND P0, PT, R5, RZ, PT ;  /* 0x000000ff0500720c */ /* 0x001fda0003f05270 */
[----:B-1----:R-:W-:Y:S05]  /*0130*/  @!P0 BRA `(.L_x_22) ;  /* 0x0000000800448947 */ /* 0x002fea0003800000 */
[C---:B------:R-:W-:Y:S02]  /*0140*/  ISETP.GE.U32.AND P1, PT, R5.reuse, 0x8, PT ;  /* 0x000000080500780c */ /* 0x040fe40003f26070 */
[----:B------:R-:W-:Y:S02]  /*0150*/  LOP3.LUT R4, R5, 0x7, RZ, 0xc0, !PT ;  /* 0x0000000705047812 */ /* 0x000fe400078ec0ff */
[----:B------:R-:W-:Y:S02]  /*0160*/  MOV R6, RZ ;  /* 0x000000ff00067202 */ /* 0x000fe40000000f00 */
[----:B------:R-:W-:Y:S02]  /*0170*/  ISETP.NE.AND P0, PT, R4, RZ, PT ;  /* 0x000000ff0400720c */ /* 0x000fe40003f05270 */
[----:B------:R-:W-:-:S05]  /*0180*/  MOV R12, RZ ;  /* 0x000000ff000c7202 */ /* 0x000fca0000000f00 */
[----:B------:R-:W-:Y:S06]  /*0190*/  @!P1 BRA `(.L_x_23) ;  /* 0x0000000400249947 */ /* 0x000fec0003800000 */
[----:B------:R-:W-:Y:S01]  /*01a0*/  LOP3.LUT R6, R5, 0xfffffff8, RZ, 0xc0, !PT ;  /* 0xfffffff805067812 */ /* 0x000fe200078ec0ff */
[C---:B------:R-:W-:Y:S01]  /*01b0*/  IMAD R11, R0.reuse, 0x3, R3 ;  /* 0x00000003000b7824 */ /* 0x040fe200078e0203 */
[C---:B------:R-:W-:Y:S01]  /*01c0*/  IADD3 R7, PT, PT, R0.reuse, UR4, R7 ;  /* 0x0000000400077c10 */ /* 0x040fe2000fffe007 */
[C-C-:B------:R-:W-:Y:S01]  /*01d0*/  IMAD R15, R0.reuse, 0x5, R3.reuse ;  /* 0x00000005000f7824 */ /* 0x140fe200078e0203 */
[CC--:B------:R-:W-:Y:S01]  /*01e0*/  LEA R9, R0.reuse, R3.reuse, 0x1 ;  /* 0x0000000300097211 */ /* 0x0c0fe200078e08ff */
[C-C-:B------:R-:W-:Y:S01]  /*01f0*/  IMAD R25, R0.reuse, 0x6, R3.reuse ;  /* 0x0000000600197824 */ /* 0x140fe200078e0203 */
[C---:B------:R-:W-:Y:S01]  /*0200*/  LEA R13, R0.reuse, R3, 0x2 ;  /* 0x00000003000d7211 */ /* 0x040fe200078e10ff */
[----:B------:R-:W-:Y:S01]  /*0210*/  IMAD R27, R0, 0x7, R3 ;  /* 0x00000007001b7824 */ /* 0x000fe200078e0203 */
[----:B------:R-:W-:Y:S01]  /*0220*/  MOV R12, RZ ;  /* 0x000000ff000c7202 */ /* 0x000fe20000000f00 */
[----:B------:R-:W-:Y:S01]  /*0230*/  IMAD R8, R2, R5, 0x3 ;  /* 0x0000000302087424 */ /* 0x000fe200078e0205 */
[----:B------:R-:W-:-:S02]  /*0240*/  MOV R29, R3 ;  /* 0x00000003001d7202 */ /* 0x000fc40000000f00 */
[----:B------:R-:W-:-:S07]  /*0250*/  IADD3 R10, PT, PT, -R6, RZ, RZ ;  /* 0x000000ff060a7210 */ /* 0x000fce0007ffe1ff */
.L_x_24:
[----:B------:R-:W0:Y:S01]  /*0260*/  LDC.64 R20, c[0x0][0x380] ;  /* 0x0000e000ff147b82 */ /* 0x000e220000000a00 */
[----:B------:R-:W-:-:S07]  /*0270*/  IADD3 R23, PT, PT, R8, -0x3, RZ ;  /* 0xfffffffd08177810 */ /* 0x000fce0007ffe0ff */
[----:B------:R-:W1:Y:S01]  /*0280*/  LDC.64 R16, c[0x0][0x388] ;  /* 0x0000e200ff107b82 */ /* 0x000e620000000a00 */
[----:B0-----:R-:W-:-:S06]  /*0290*/  IMAD.WIDE.U32 R22, R23, 0x4, R20 ;  /* 0x0000000417167825 */ /* 0x001fcc00078e0014 */
[----:B------:R-:W2:Y:S01]  /*02a0*/  LDG.E R23, desc[UR6][R22.64] ;  /* 0x0000000616177981 */ /* 0x000ea2000c1e1900 */
[----:B-1----:R-:W-:-:S06]  /*02b0*/  IMAD.WIDE.U32 R18, R29, 0x4, R16 ;  /* 0x000000041d127825 */ /* 0x002fcc00078e0010 */
[----:B------:R-:W2:Y:S01]  /*02c0*/  LDG.E R18, desc[UR6][R18.64] ;  /* 0x0000000612127981 */ /* 0x000ea2000c1e1900 */
[C---:B------:R-:W-:Y:S02]  /*02d0*/  IADD3 R14, PT, PT, R8.reuse, -0x2, RZ ;  /* 0xfffffffe080e7810 */ /* 0x040fe40007ffe0ff */
[----:B------:R-:W-:Y:S01]  /*02e0*/  IADD3 R24, PT, PT, R8, -0x1, RZ ;  /* 0xffffffff08187810 */ /* 0x000fe20007ffe0ff */
[----:B--2---:R-:W-:Y:S02]  /*02f0*/  IMAD R12, R23, R18, R12 ;  /* 0x00000012170c7224 */ /* 0x004fe400078e020c */
[----:B------:R-:W-:-:S04]  /*0300*/  IMAD.WIDE.U32 R18, R14, 0x4, R20 ;  /* 0x000000040e127825 */ /* 0x000fc800078e0014 */
[----:B------:R-:W-:Y:S01]  /*0310*/  IMAD.WIDE.U32 R22, R7, 0x4, R16 ;  /* 0x0000000407167825 */ /* 0x000fe200078e0010 */
[----:B------:R0:W2:Y:S04]  /*0320*/  LDG.E R14, desc[UR6][R18.64] ;  /* 0x00000006120e7981 */ /* 0x0000a8000c1e1900 */
[----:B------:R1:W2:Y:S01]  /*0330*/  LDG.E R26, desc[UR6][R22.64] ;  /* 0x00000006161a7981 */ /* 0x0002a2000c1e1900 */
[----:B0-----:R-:W-:-:S04]  /*0340*/  IMAD.WIDE.U32 R18, R24, 0x4, R20 ;  /* 0x0000000418127825 */ /* 0x001fc800078e0014 */
[----:B-1----:R-:W-:Y:S01]  /*0350*/  IMAD.WIDE.U32 R22, R9, 0x4, R16 ;  /* 0x0000000409167825 */ /* 0x002fe200078e0010 */
[----:B------:R0:W3:Y:S04]  /*0360*/  LDG.E R24, desc[UR6][R18.64] ;  /* 0x0000000612187981 */ /* 0x0000e8000c1e1900 */
[----:B------:R1:W3:Y:S01]  /*0370*/  LDG.E R28, desc[UR6][R22.64] ;  /* 0x00000006161c7981 */ /* 0x0002e2000c1e1900 */
[----:B0-----:R-:W-:-:S04]  /*0380*/  IMAD.WIDE.U32 R18, R8, 0x4, R20 ;  /* 0x0000000408127825 */ /* 0x001fc800078e0014 */
[----:B-1----:R-:W-:-:S04]  /*0390*/  IMAD.WIDE.U32 R22, R11, 0x4, R16 ;  /* 0x000000040b167825 */ /* 0x002fc800078e0010 */
[----:B--2---:R-:W-:Y:S02]  /*03a0*/  IMAD R12, R14, R26, R12 ;  /* 0x0000001a0e0c7224 */ /* 0x004fe400078e020c */
[----:B------:R-:W2:Y:S04]  /*03b0*/  LDG.E R14, desc[UR6][R18.64] ;  /* 0x00000006120e7981 */ /* 0x000ea8000c1e1900 */
[----:B------:R0:W2:Y:S01]  /*03c0*/  LDG.E R26, desc[UR6][R22.64] ;  /* 0x00000006161a7981 */ /* 0x0000a2000c1e1900 */
[----:B---3--:R-:W-:Y:S01]  /*03d0*/  IMAD R12, R24, R28, R12 ;  /* 0x0000001c180c7224 */ /* 0x008fe200078e020c */
[----:B------:R-:W-:Y:S01]  /*03e0*/  IADD3 R24, PT, PT, R8, 0x1, RZ ;  /* 0x0000000108187810 */ /* 0x000fe20007ffe0ff */
[----:B0-----:R-:W-:-:S04]  /*03f0*/  IMAD.WIDE.U32 R22, R13, 0x4, R16 ;  /* 0x000000040d167825 */ /* 0x001fc800078e0010 */
[----:B------:R-:W-:Y:S01]  /*0400*/  IMAD.WIDE.U32 R18, R24, 0x4, R20 ;  /* 0x0000000418127825 */ /* 0x000fe200078e0014 */
[----:B------:R-:W3:Y:S04]  /*0410*/  LDG.E R28, desc[UR6][R22.64] ;  /* 0x00000006161c7981 */ /* 0x000ee8000c1e1900 */
[----:B------:R0:W3:Y:S01]  /*0420*/  LDG.E R24, desc[UR6][R18.64] ;  /* 0x0000000612187981 */ /* 0x0000e2000c1e1900 */
[----:B--2---:R-:W-:Y:S01]  /*0430*/  IMAD R12, R14, R26, R12 ;  /* 0x0000001a0e0c7224 */ /* 0x004fe200078e020c */
[C---:B------:R-:W-:Y:S02]  /*0440*/  IADD3 R26, PT, PT, R8.reuse, 0x3, RZ ;  /* 0x00000003081a7810 */ /* 0x040fe40007ffe0ff */
[----:B------:R-:W-:-:S03]  /*0450*/  IADD3 R14, PT, PT, R8, 0x2, RZ ;  /* 0x00000002080e7810 */ /* 0x000fc60007ffe0ff */
[----:B0-----:R-:W-:Y:S01]  /*0460*/  IMAD.WIDE.U32 R18, R26, 0x4, R20 ;  /* 0x000000041a127825 */ /* 0x001fe200078e0014 */
[----:B------:R-:W-:-:S03]  /*0470*/  IADD3 R26, PT, PT, R8, 0x4, RZ ;  /* 0x00000004081a7810 */ /* 0x000fc60007ffe0ff */
[--C-:B------:R-:W-:Y:S02]  /*0480*/  IMAD.WIDE.U32 R22, R14, 0x4, R20.reuse ;  /* 0x000000040e167825 */ /* 0x100fe400078e0014 */
[----:B------:R0:W2:Y:S02]  /*0490*/  LDG.E R14, desc[UR6][R18.64] ;  /* 0x00000006120e7981 */ /* 0x0000a4000c1e1900 */
[----:B------:R-:W-:-:S04]  /*04a0*/  IMAD.WIDE.U32 R20, R26, 0x4, R20 ;  /* 0x000000041a147825 */ /* 0x000fc800078e0014 */
[----:B---3--:R-:W-:Y:S02]  /*04b0*/  IMAD R12, R24, R28, R12 ;  /* 0x0000001c180c7224 */ /* 0x008fe400078e020c */
[----:B------:R-:W3:Y:S01]  /*04c0*/  LDG.E R21, desc[UR6][R20.64] ;  /* 0x0000000614157981 */ /* 0x000ee2000c1e1900 */
[----:B0-----:R-:W-:-:S03]  /*04d0*/  IMAD.WIDE.U32 R18, R15, 0x4, R16 ;  /* 0x000000040f127825 */ /* 0x001fc600078e0010 */
[----:B------:R0:W4:Y:S04]  /*04e0*/  LDG.E R24, desc[UR6][R22.64] ;  /* 0x0000000616187981 */ /* 0x000128000c1e1900 */
[----:B------:R-:W4:Y:S01]  /*04f0*/  LDG.E R26, desc[UR6][R18.64] ;  /* 0x00000006121a7981 */ /* 0x000f22000c1e1900 */
[----:B0-----:R-:W-:-:S04]  /*0500*/  IMAD.WIDE.U32 R22, R25, 0x4, R16 ;  /* 0x0000000419167825 */ /* 0x001fc800078e0010 */
[----:B------:R-:W-:Y:S01]  /*0510*/  IMAD.WIDE.U32 R16, R27, 0x4, R16 ;  /* 0x000000041b107825 */ /* 0x000fe200078e0010 */
[----:B------:R-:W2:Y:S05]  /*0520*/  LDG.E R28, desc[UR6][R22.64] ;  /* 0x00000006161c7981 */ /* 0x000eaa000c1e1900 */
[----:B------:R-:W3:Y:S01]  /*0530*/  LDG.E R16, desc[UR6][R16.64] ;  /* 0x0000000610107981 */ /* 0x000ee2000c1e1900 */
[----:B------:R-:W-:-:S04]  /*0540*/  IADD3 R10, PT, PT, R10, 0x8, RZ ;  /* 0x000000080a0a7810 */ /* 0x000fc80007ffe0ff */
[----:B------:R-:W-:Y:S02]  /*0550*/  ISETP.NE.AND P1, PT, R10, RZ, PT ;  /* 0x000000ff0a00720c */ /* 0x000fe40003f25270 */
[----:B------:R-:W-:Y:S02]  /*0560*/  IADD3 R8, PT, PT, R8, 0x8, RZ ;  /* 0x0000000808087810 */ /* 0x000fe40007ffe0ff */
[C---:B------:R-:W-:Y:S02]  /*0570*/  LEA R7, R0.reuse, R7, 0x3 ;  /* 0x0000000700077211 */ /* 0x040fe400078e18ff */
[C---:B------:R-:W-:Y:S02]  /*0580*/  LEA R9, R0.reuse, R9, 0x3 ;  /* 0x0000000900097211 */ /* 0x040fe400078e18ff */
[C---:B------:R-:W-:Y:S02]  /*0590*/  LEA R11, R0.reuse, R11, 0x3 ;  /* 0x0000000b000b7211 */ /* 0x040fe400078e18ff */
[----:B------:R-:W-:-:S02]  /*05a0*/  LEA R13, R0, R13, 0x3 ;  /* 0x0000000d000d7211 */ /* 0x000fc400078e18ff */
[C---:B------:R-:W-:Y:S02]  /*05b0*/  LEA R15, R0.reuse, R15, 0x3 ;  /* 0x0000000f000f7211 */ /* 0x040fe400078e18ff */
[C---:B------:R-:W-:Y:S02]  /*05c0*/  LEA R25, R0.reuse, R25, 0x3 ;  /* 0x0000001900197211 */ /* 0x040fe400078e18ff */
[C---:B------:R-:W-:Y:S02]  /*05d0*/  LEA R27, R0.reuse, R27, 0x3 ;  /* 0x0000001b001b7211 */ /* 0x040fe400078e18ff */
[----:B------:R-:W-:Y:S01]  /*05e0*/  LEA R29, R0, R29, 0x3 ;  /* 0x0000001d001d7211 */ /* 0x000fe200078e18ff */
[----:B----4-:R-:W-:-:S04]  /*05f0*/  IMAD R12, R24, R26, R12 ;  /* 0x0000001a180c7224 */ /* 0x010fc800078e020c */
[----:B--2---:R-:W-:-:S04]  /*0600*/  IMAD R12, R14, R28, R12 ;  /* 0x0000001c0e0c7224 */ /* 0x004fc800078e020c */
[----:B---3--:R-:W-:Y:S01]  /*0610*/  IMAD R12, R21, R16, R12 ;  /* 0x00000010150c7224 */ /* 0x008fe200078e020c */
[----:B------:R-:W-:Y:S06]  /*0620*/  @P1 BRA `(.L_x_24) ;  /* 0xfffffffc000c1947 */ /* 0x000fec000383ffff */
.L_x_23:
[----:B------:R-:W-:Y:S05]  /*0630*/  @!P0 BRA `(.L_x_22) ;  /* 0x0000000400048947 */ /* 0x000fea0003800000 */
[----:B------:R-:W-:Y:S02]  /*0640*/  ISETP.GE.U32.AND P0, PT, R4, 0x4, PT ;  /* 0x000000040400780c */ /* 0x000fe40003f06070 */
[----:B------:R-:W-:-:S04]  /*0650*/  LOP3.LUT R13, R5, 0x3, RZ, 0xc0, !PT ;  /* 0x00000003050d7812 */ /* 0x000fc800078ec0ff */
[----:B------:R-:W-:-:S07]  /*0660*/  ISETP.NE.AND P1, PT, R13, RZ, PT ;  /* 0x000000ff0d00720c */ /* 0x000fce0003f25270 */
[----:B------:R-:W-:Y:S06]  /*0670*/  @!P0 BRA `(.L_x_25) ;  /* 0x00000000007c8947 */ /* 0x000fec0003800000 */
[----:B------:R-:W0:Y:S01]  /*0680*/  LDC.64 R8, c[0x0][0x388] ;  /* 0x0000e200ff087b82 */ /* 0x000e220000000a00 */
[----:B------:R-:W-:Y:S02]  /*0690*/  IMAD R15, R2, R5, R6 ;  /* 0x00000005020f7224 */ /* 0x000fe400078e0206 */
[----:B------:R-:W-:-:S03]  /*06a0*/  IMAD R17, R6, R0, R3 ;  /* 0x0000000006117224 */ /* 0x000fc600078e0203 */
[C---:B------:R-:W-:Y:S02]  /*06b0*/  IADD3 R23, PT, PT, R15.reuse, 0x1, RZ ;  /* 0x000000010f177810 */ /* 0x040fe40007ffe0ff */
[----:B------:R-:W1:Y:S01]  /*06c0*/  LDC.64 R10, c[0x0][0x380] ;  /* 0x0000e000ff0a7b82 */ /* 0x000e620000000a00 */
[C---:B------:R-:W-:Y:S02]  /*06d0*/  IADD3 R27, PT, PT, R15.reuse, 0x2, RZ ;  /* 0x000000020f1b7810 */ /* 0x040fe40007ffe0ff */
[----:B------:R-:W-:Y:S01]  /*06e0*/  IADD3 R4, PT, PT, R15, 0x3, RZ ;  /* 0x000000030f047810 */ /* 0x000fe20007ffe0ff */
[C---:B0-----:R-:W-:Y:S01]  /*06f0*/  IMAD.WIDE.U32 R20, R17.reuse, 0x4, R8 ;  /* 0x0000000411147825 */ /* 0x041fe200078e0008 */
[----:B------:R-:W-:-:S04]  /*0700*/  IADD3 R17, PT, PT, R17, R0, RZ ;  /* 0x0000000011117210 */ /* 0x000fc80007ffe0ff */
[-C--:B------:R-:W-:Y:S01]  /*0710*/  IADD3 R29, PT, PT, R17, R0.reuse, RZ ;  /* 0x00000000111d7210 */ /* 0x080fe20007ffe0ff */
[--C-:B-1----:R-:W-:Y:S01]  /*0720*/  IMAD.WIDE.U32 R24, R15, 0x4, R10.reuse ;  /* 0x000000040f187825 */ /* 0x102fe200078e000a */
[----:B------:R-:W2:Y:S03]  /*0730*/  LDG.E R20, desc[UR6][R20.64] ;  /* 0x0000000614147981 */ /* 0x000ea6000c1e1900 */
[----:B------:R-:W-:Y:S01]  /*0740*/  IMAD.WIDE.U32 R22, R23, 0x4, R10 ;  /* 0x0000000417167825 */ /* 0x000fe200078e000a */
[----:B------:R-:W2:Y:S03]  /*0750*/  LDG.E R7, desc[UR6][R24.64] ;  /* 0x0000000618077981 */ /* 0x000ea6000c1e1900 */
[----:B------:R-:W-:Y:S02]  /*0760*/  IMAD.WIDE.U32 R18, R17, 0x4, R8 ;  /* 0x0000000411127825 */ /* 0x000fe400078e0008 */
[----:B------:R-:W3:Y:S02]  /*0770*/  LDG.E R22, desc[UR6][R22.64] ;  /* 0x0000000616167981 */ /* 0x000ee4000c1e1900 */
[----:B------:R-:W-:Y:S01]  /*0780*/  IMAD.WIDE.U32 R14, R27, 0x4, R10 ;  /* 0x000000041b0e7825 */ /* 0x000fe200078e000a */
[C---:B------:R-:W-:Y:S01]  /*0790*/  IADD3 R27, PT, PT, R29.reuse, R0, RZ ;  /* 0x000000001d1b7210 */ /* 0x040fe20007ffe0ff */
[----:B------:R-:W3:Y:S02]  /*07a0*/  LDG.E R19, desc[UR6][R18.64] ;  /* 0x0000000612137981 */ /* 0x000ee4000c1e1900 */
[----:B------:R-:W-:-:S02]  /*07b0*/  IMAD.WIDE.U32 R16, R29, 0x4, R8 ;  /* 0x000000041d107825 */ /* 0x000fc400078e0008 */
[----:B------:R-:W4:Y:S02]  /*07c0*/  LDG.E R14, desc[UR6][R14.64] ;  /* 0x000000060e0e7981 */ /* 0x000f24000c1e1900 */
[----:B------:R-:W-:Y:S02]  /*07d0*/  IMAD.WIDE.U32 R10, R4, 0x4, R10 ;  /* 0x00000004040a7825 */ /* 0x000fe400078e000a */
[----:B------:R-:W4:Y:S02]  /*07e0*/  LDG.E R16, desc[UR6][R16.64] ;  /* 0x0000000610107981 */ /* 0x000f24000c1e1900 */
[----:B------:R-:W-:Y:S02]  /*07f0*/  IMAD.WIDE.U32 R8, R27, 0x4, R8 ;  /* 0x000000041b087825 */ /* 0x000fe400078e0008 */
[----:B------:R-:W5:Y:S04]  /*0800*/  LDG.E R10, desc[UR6][R10.64] ;  /* 0x000000060a0a7981 */ /* 0x000f68000c1e1900 */
[----:B------:R-:W5:Y:S01]  /*0810*/  LDG.E R8, desc[UR6][R8.64] ;  /* 0x0000000608087981 */ /* 0x000f62000c1e1900 */
[----:B------:R-:W-:Y:S01]  /*0820*/  IADD3 R6, PT, PT, R6, 0x4, RZ ;  /* 0x0000000406067810 */ /* 0x000fe20007ffe0ff */
[----:B--2---:R-:W-:-:S04]  /*0830*/  IMAD R7, R7, R20, R12 ;  /* 0x0000001407077224 */ /* 0x004fc800078e020c */
[----:B---3--:R-:W-:-:S04]  /*0840*/  IMAD R7, R22, R19, R7 ;  /* 0x0000001316077224 */ /* 0x008fc800078e0207 */
[----:B----4-:R-:W-:-:S04]  /*0850*/  IMAD R7, R14, R16, R7 ;  /* 0x000000100e077224 */ /* 0x010fc800078e0207 */
[----:B-----5:R-:W-:-:S07]  /*0860*/  IMAD R12, R10, R8, R7 ;  /* 0x000000080a0c7224 */ /* 0x020fce00078e0207 */
.L_x_25:
[----:B------:R-:W-:Y:S05]  /*0870*/  @!P1 BRA `(.L_x_22) ;  /* 0x0000000000749947 */ /* 0x000fea0003800000 */
[----:B------:R-:W0:Y:S01]  /*0880*/  LDC.64 R8, c[0x0][0x388] ;  /* 0x0000e200ff087b82 */ /* 0x000e220000000a00 */
[----:B------:R-:W-:Y:S02]  /*0890*/  ISETP.NE.AND P0, PT, R13, 0x1, PT ;  /* 0x000000010d00780c */ /* 0x000fe40003f05270 */
[----:B------:R-:W-:-:S04]  /*08a0*/  LOP3.LUT R4, R5, 0x1, RZ, 0xc0, !PT ;  /* 0x0000000105047812 */ /* 0x000fc800078ec0ff */
[----:B------:R-:W-:Y:S01]  /*08b0*/  ISETP.NE.U32.AND P1, PT, R4, 0x1, PT ;  /* 0x000000010400780c */ /* 0x000fe20003f25070 */
[----:B------:R-:W1:Y:S06]  /*08c0*/  LDC.64 R18, c[0x0][0x380] ;  /* 0x0000e000ff127b82 */ /* 0x000e6c0000000a00 */
[----:B------:R-:W-:Y:S02]  /*08d0*/  @P0 IMAD R7, R2, R5, R6 ;  /* 0x0000000502070224 */ /* 0x000fe400078e0206 */
[----:B------:R-:W2:Y:S01]  /*08e0*/  LDC.64 R10, c[0x0][0x380] ;  /* 0x0000e000ff0a7b82 */ /* 0x000ea20000000a00 */
[C---:B------:R-:W-:Y:S01]  /*08f0*/  @P0 IMAD R17, R6.reuse, R0, R3 ;  /* 0x0000000006110224 */ /* 0x040fe200078e0203 */
[----:B------:R-:W-:-:S02]  /*0900*/  @P0 IADD3 R6, PT, PT, R6, 0x2, RZ ;  /* 0x0000000206060810 */ /* 0x000fc40007ffe0ff */
[----:B------:R-:W-:Y:S02]  /*0910*/  @P0 IADD3 R13, PT, PT, R7, 0x1, RZ ;  /* 0x00000001070d0810 */ /* 0x000fe40007ffe0ff */
[C---:B------:R-:W-:Y:S02]  /*0920*/  @P0 IADD3 R23, PT, PT, R17.reuse, R0, RZ ;  /* 0x0000000011170210 */ /* 0x040fe40007ffe0ff */
[----:B------:R-:W3:Y:S01]  /*0930*/  LDC.64 R14, c[0x0][0x388] ;  /* 0x0000e200ff0e7b82 */ /* 0x000ee20000000a00 */
[----:B0-----:R-:W-:-:S04]  /*0940*/  @P0 IMAD.WIDE.U32 R16, R17, 0x4, R8 ;  /* 0x0000000411100825 */ /* 0x001fc800078e0008 */
[----:B------:R-:W-:Y:S02]  /*0950*/  @P0 IMAD.WIDE.U32 R8, R23, 0x4, R8 ;  /* 0x0000000417080825 */ /* 0x000fe400078e0008 */
[----:B------:R-:W4:Y:S02]  /*0960*/  @P0 LDG.E R16, desc[UR6][R16.64] ;  /* 0x0000000610100981 */ /* 0x000f24000c1e1900 */
[--C-:B-1----:R-:W-:Y:S02]  /*0970*/  @P0 IMAD.WIDE.U32 R20, R7, 0x4, R18.reuse ;  /* 0x0000000407140825 */ /* 0x102fe400078e0012 */
[----:B------:R-:W5:Y:S02]  /*0980*/  @P0 LDG.E R8, desc[UR6][R8.64] ;  /* 0x0000000608080981 */ /* 0x000f64000c1e1900 */
[----:B------:R-:W-:Y:S02]  /*0990*/  @P0 IMAD.WIDE.U32 R18, R13, 0x4, R18 ;  /* 0x000000040d120825 */ /* 0x000fe400078e0012 */
[----:B------:R-:W4:Y:S02]  /*09a0*/  @P0 LDG.E R7, desc[UR6][R20.64] ;  /* 0x0000000614070981 */ /* 0x000f24000c1e1900 */
[----:B------:R-:W-:-:S02]  /*09b0*/  @!P1 IMAD R5, R2, R5, R6 ;  /* 0x0000000502059224 */ /* 0x000fc400078e0206 */
[----:B------:R-:W-:Y:S01]  /*09c0*/  @!P1 IMAD R13, R6, R0, R3 ;  /* 0x00000000060d9224 */ /* 0x000fe200078e0203 */
[----:B------:R-:W5:Y:S01]  /*09d0*/  @P0 LDG.E R18, desc[UR6][R18.64] ;  /* 0x0000000612120981 */ /* 0x000f62000c1e1900 */
[----:B--2---:R-:W-:-:S04]  /*09e0*/  @!P1 IMAD.WIDE.U32 R10, R5, 0x4, R10 ;  /* 0x00000004050a9825 */ /* 0x004fc800078e000a */
[----:B---3--:R-:W-:Y:S02]  /*09f0*/  @!P1 IMAD.WIDE.U32 R14, R13, 0x4, R14 ;  /* 0x000000040d0e9825 */ /* 0x008fe400078e000e */
[----:B------:R-:W2:Y:S04]  /*0a00*/  @!P1 LDG.E R11, desc[UR6][R10.64] ;  /* 0x000000060a0b9981 */ /* 0x000ea8000c1e1900 */
[----:B------:R-:W2:Y:S01]  /*0a10*/  @!P1 LDG.E R14, desc[UR6][R14.64] ;  /* 0x000000060e0e9981 */ /* 0x000ea2000c1e1900 */
[----:B----4-:R-:W-:-:S04]  /*0a20*/  @P0 IMAD R7, R7, R16, R12 ;  /* 0x0000001007070224 */ /* 0x010fc800078e020c */
[----:B-----5:R-:W-:-:S04]  /*0a30*/  @P0 IMAD R12, R18, R8, R7 ;  /* 0x00000008120c0224 */ /* 0x020fc800078e0207 */
[----:B--2---:R-:W-:-:S07]  /*0a40*/  @!P1 IMAD R12, R11, R14, R12 ;  /* 0x0000000e0b0c9224 */ /* 0x004fce00078e020c */
.L_x_22:
[----:B------:R-:W0:Y:S01]  /*0a50*/  LDC.64 R4, c[0x0][0x390] ;  /* 0x0000e400ff047b82 */ /* 0x000e220000000a00 */
[----:B------:R-:W-:-:S04]  /*0a60*/  IMAD R3, R2, R0, R3 ;  /* 0x0000000002037224 */ /* 0x000fc800078e0203 */
[----:B0-----:R-:W-:-:S05]  /*0a70*/  IMAD.WIDE.U32 R2, R3, 0x4, R4 ;  /* 0x0000000403027825 */ /* 0x001fca00078e0004 */
[----:B------:R-:W-:Y:S01]  /*0a80*/  STG.E desc[UR6][R2.64], R12 ;  /* 0x0000000c02007986 */ /* 0x000fe2000c101906 */
[----:B------:R-:W-:Y:S05]  /*0a90*/  EXIT ;  /* 0x000000000000794d */ /* 0x000fea0003800000 */
.L_x_26:
        /* <DEDUP_REMOVED lines=14> */
.L_x_29:


//--------------------- .nv.shared.reserved.0     --------------------------
	.section	.nv.shared.reserved.0,"aw",@nobits
	.weak		__nv_reservedSMEM_offset_0_alias
	.size		__nv_reservedSMEM_offset_0_alias, 0, 64
	.other		__nv_reservedSMEM_offset_0_alias,@"STO_CUDA_RESERVED_SHARED STV_DEFAULT"
__nv_reservedSMEM_offset_0_alias:
	.zero		0
	.zero		64


//--------------------- .nv.constant0._Z20matMulKernel_exer1_bPiS_S_jjj --------------------------
	.section	.nv.constant0._Z20matMulKernel_exer1_bPiS_S_jjj,"a",@progbits
	.sectionflags	@""
	.align	4
.nv.constant0._Z20matMulKernel_exer1_bPiS_S_jjj:
	.zero		932


//--------------------- .nv.constant0._Z20matMulKernel_exer1_aPiS_S_jjj --------------------------
	.section	.nv.constant0._Z20matMulKernel_exer1_aPiS_S_jjj,"a",@progbits
	.sectionflags	@""
	.align	4
.nv.constant0._Z20matMulKernel_exer1_aPiS_S_jjj:
	.zero		932


//--------------------- .nv.constant0._Z12matMulKernelPiS_S_jjj --------------------------
	.section	.nv.constant0._Z12matMulKernelPiS_S_jjj,"a",@progbits
	.sectionflags	@""
	.align	4
.nv.constant0._Z12matMulKernelPiS_S_jjj:
	.zero		932


//--------------------- SYMBOLS --------------------------

	.type		.nv.reservedSmem.offset0,@object
	.size		.nv.reservedSmem.offset0,0x4
